//
// Generated by NVIDIA NVVM Compiler
//
// Compiler Build ID: CL-36424714
// Cuda compilation tools, release 13.0, V13.0.88
// Based on NVVM 20.0.0
//

.version 9.0
.target sm_100
.address_size 64

	// .globl	_Z17HueConvergeKerneliifffffffffffffffffffffffffffffffffPKfPf

.visible .entry _Z17HueConvergeKerneliifffffffffffffffffffffffffffffffffPKfPf(
	.param .u32 _Z17HueConvergeKerneliifffffffffffffffffffffffffffffffffPKfPf_param_0,
	.param .u32 _Z17HueConvergeKerneliifffffffffffffffffffffffffffffffffPKfPf_param_1,
	.param .f32 _Z17HueConvergeKerneliifffffffffffffffffffffffffffffffffPKfPf_param_2,
	.param .f32 _Z17HueConvergeKerneliifffffffffffffffffffffffffffffffffPKfPf_param_3,
	.param .f32 _Z17HueConvergeKerneliifffffffffffffffffffffffffffffffffPKfPf_param_4,
	.param .f32 _Z17HueConvergeKerneliifffffffffffffffffffffffffffffffffPKfPf_param_5,
	.param .f32 _Z17HueConvergeKerneliifffffffffffffffffffffffffffffffffPKfPf_param_6,
	.param .f32 _Z17HueConvergeKerneliifffffffffffffffffffffffffffffffffPKfPf_param_7,
	.param .f32 _Z17HueConvergeKerneliifffffffffffffffffffffffffffffffffPKfPf_param_8,
	.param .f32 _Z17HueConvergeKerneliifffffffffffffffffffffffffffffffffPKfPf_param_9,
	.param .f32 _Z17HueConvergeKerneliifffffffffffffffffffffffffffffffffPKfPf_param_10,
	.param .f32 _Z17HueConvergeKerneliifffffffffffffffffffffffffffffffffPKfPf_param_11,
	.param .f32 _Z17HueConvergeKerneliifffffffffffffffffffffffffffffffffPKfPf_param_12,
	.param .f32 _Z17HueConvergeKerneliifffffffffffffffffffffffffffffffffPKfPf_param_13,
	.param .f32 _Z17HueConvergeKerneliifffffffffffffffffffffffffffffffffPKfPf_param_14,
	.param .f32 _Z17HueConvergeKerneliifffffffffffffffffffffffffffffffffPKfPf_param_15,
	.param .f32 _Z17HueConvergeKerneliifffffffffffffffffffffffffffffffffPKfPf_param_16,
	.param .f32 _Z17HueConvergeKerneliifffffffffffffffffffffffffffffffffPKfPf_param_17,
	.param .f32 _Z17HueConvergeKerneliifffffffffffffffffffffffffffffffffPKfPf_param_18,
	.param .f32 _Z17HueConvergeKerneliifffffffffffffffffffffffffffffffffPKfPf_param_19,
	.param .f32 _Z17HueConvergeKerneliifffffffffffffffffffffffffffffffffPKfPf_param_20,
	.param .f32 _Z17HueConvergeKerneliifffffffffffffffffffffffffffffffffPKfPf_param_21,
	.param .f32 _Z17HueConvergeKerneliifffffffffffffffffffffffffffffffffPKfPf_param_22,
	.param .f32 _Z17HueConvergeKerneliifffffffffffffffffffffffffffffffffPKfPf_param_23,
	.param .f32 _Z17HueConvergeKerneliifffffffffffffffffffffffffffffffffPKfPf_param_24,
	.param .f32 _Z17HueConvergeKerneliifffffffffffffffffffffffffffffffffPKfPf_param_25,
	.param .f32 _Z17HueConvergeKerneliifffffffffffffffffffffffffffffffffPKfPf_param_26,
	.param .f32 _Z17HueConvergeKerneliifffffffffffffffffffffffffffffffffPKfPf_param_27,
	.param .f32 _Z17HueConvergeKerneliifffffffffffffffffffffffffffffffffPKfPf_param_28,
	.param .f32 _Z17HueConvergeKerneliifffffffffffffffffffffffffffffffffPKfPf_param_29,
	.param .f32 _Z17HueConvergeKerneliifffffffffffffffffffffffffffffffffPKfPf_param_30,
	.param .f32 _Z17HueConvergeKerneliifffffffffffffffffffffffffffffffffPKfPf_param_31,
	.param .f32 _Z17HueConvergeKerneliifffffffffffffffffffffffffffffffffPKfPf_param_32,
	.param .f32 _Z17HueConvergeKerneliifffffffffffffffffffffffffffffffffPKfPf_param_33,
	.param .f32 _Z17HueConvergeKerneliifffffffffffffffffffffffffffffffffPKfPf_param_34,
	.param .u64 .ptr .align 1 _Z17HueConvergeKerneliifffffffffffffffffffffffffffffffffPKfPf_param_35,
	.param .u64 .ptr .align 1 _Z17HueConvergeKerneliifffffffffffffffffffffffffffffffffPKfPf_param_36
)
{
	.reg .pred 	%p<377>;
	.reg .b32 	%r<214>;
	.reg .b32 	%f<1502>;
	.reg .b64 	%rd<10>;
	.reg .b64 	%fd<6>;

	ld.param.u32 	%r4, [_Z17HueConvergeKerneliifffffffffffffffffffffffffffffffffPKfPf_param_0];
	ld.param.u32 	%r5, [_Z17HueConvergeKerneliifffffffffffffffffffffffffffffffffPKfPf_param_1];
	ld.param.f32 	%f254, [_Z17HueConvergeKerneliifffffffffffffffffffffffffffffffffPKfPf_param_2];
	ld.param.f32 	%f255, [_Z17HueConvergeKerneliifffffffffffffffffffffffffffffffffPKfPf_param_3];
	ld.param.f32 	%f259, [_Z17HueConvergeKerneliifffffffffffffffffffffffffffffffffPKfPf_param_7];
	ld.param.f32 	%f260, [_Z17HueConvergeKerneliifffffffffffffffffffffffffffffffffPKfPf_param_8];
	ld.param.f32 	%f262, [_Z17HueConvergeKerneliifffffffffffffffffffffffffffffffffPKfPf_param_10];
	ld.param.f32 	%f263, [_Z17HueConvergeKerneliifffffffffffffffffffffffffffffffffPKfPf_param_11];
	ld.param.f32 	%f264, [_Z17HueConvergeKerneliifffffffffffffffffffffffffffffffffPKfPf_param_12];
	ld.param.f32 	%f265, [_Z17HueConvergeKerneliifffffffffffffffffffffffffffffffffPKfPf_param_13];
	ld.param.f32 	%f266, [_Z17HueConvergeKerneliifffffffffffffffffffffffffffffffffPKfPf_param_14];
	ld.param.f32 	%f267, [_Z17HueConvergeKerneliifffffffffffffffffffffffffffffffffPKfPf_param_15];
	ld.param.f32 	%f268, [_Z17HueConvergeKerneliifffffffffffffffffffffffffffffffffPKfPf_param_16];
	ld.param.f32 	%f269, [_Z17HueConvergeKerneliifffffffffffffffffffffffffffffffffPKfPf_param_17];
	ld.param.f32 	%f270, [_Z17HueConvergeKerneliifffffffffffffffffffffffffffffffffPKfPf_param_18];
	ld.param.f32 	%f271, [_Z17HueConvergeKerneliifffffffffffffffffffffffffffffffffPKfPf_param_19];
	ld.param.f32 	%f272, [_Z17HueConvergeKerneliifffffffffffffffffffffffffffffffffPKfPf_param_20];
	ld.param.f32 	%f273, [_Z17HueConvergeKerneliifffffffffffffffffffffffffffffffffPKfPf_param_21];
	ld.param.f32 	%f274, [_Z17HueConvergeKerneliifffffffffffffffffffffffffffffffffPKfPf_param_22];
	ld.param.f32 	%f275, [_Z17HueConvergeKerneliifffffffffffffffffffffffffffffffffPKfPf_param_23];
	ld.param.f32 	%f276, [_Z17HueConvergeKerneliifffffffffffffffffffffffffffffffffPKfPf_param_24];
	ld.param.f32 	%f279, [_Z17HueConvergeKerneliifffffffffffffffffffffffffffffffffPKfPf_param_27];
	ld.param.f32 	%f280, [_Z17HueConvergeKerneliifffffffffffffffffffffffffffffffffPKfPf_param_28];
	ld.param.f32 	%f283, [_Z17HueConvergeKerneliifffffffffffffffffffffffffffffffffPKfPf_param_31];
	ld.param.f32 	%f284, [_Z17HueConvergeKerneliifffffffffffffffffffffffffffffffffPKfPf_param_32];
	ld.param.f32 	%f285, [_Z17HueConvergeKerneliifffffffffffffffffffffffffffffffffPKfPf_param_33];
	ld.param.f32 	%f286, [_Z17HueConvergeKerneliifffffffffffffffffffffffffffffffffPKfPf_param_34];
	ld.param.u64 	%rd2, [_Z17HueConvergeKerneliifffffffffffffffffffffffffffffffffPKfPf_param_35];
	mov.u32 	%r7, %ctaid.x;
	mov.u32 	%r8, %ntid.x;
	mov.u32 	%r9, %tid.x;
	mad.lo.s32 	%r1, %r7, %r8, %r9;
	mov.u32 	%r10, %ctaid.y;
	mov.u32 	%r11, %ntid.y;
	mov.u32 	%r12, %tid.y;
	mad.lo.s32 	%r13, %r10, %r11, %r12;
	setp.ge.s32 	%p1, %r1, %r4;
	setp.ge.s32 	%p2, %r13, %r5;
	or.pred  	%p3, %p1, %p2;
	@%p3 bra 	$L__BB0_207;
	mad.lo.s32 	%r14, %r13, %r4, %r1;
	shl.b32 	%r3, %r14, 2;
	setp.neu.f32 	%p4, %f254, 0f3F800000;
	cvta.to.global.u64 	%rd4, %rd2;
	mul.wide.s32 	%rd5, %r3, 4;
	add.s64 	%rd1, %rd4, %rd5;
	@%p4 bra 	$L__BB0_12;
	mul.f32 	%f1, %f263, 0fC10E6666;
	ld.global.f32 	%f1466, [%rd1];
	sub.f32 	%f288, %f1466, %f264;
	mul.f32 	%f3, %f1, %f288;
	mov.f32 	%f289, 0f32CD8C70;
	mov.f32 	%f290, 0f3ED90735;
	mul.rn.f32 	%f291, %f290, %f289;
	mov.f32 	%f292, 0f3DBDD9BD;
	mov.f32 	%f293, 0f3DF9B38D;
	mul.rn.f32 	%f294, %f293, %f292;
	fma.rn.f32 	%f295, %f291, 0f3FB8AA3B, 0f33773EAE;
	fma.rn.f32 	%f296, 0f3E9BE32A, 0f32A55E34, %f295;
	mul.f32 	%f297, %f294, 0f40400000;
	fma.rn.f32 	%f298, %f297, %f291, %f296;
	fma.rn.f32 	%f299, %f294, 0f3E9BE32A, %f298;
	mov.f32 	%f300, 0f3FB83977;
	add.rn.f32 	%f4, %f300, %f299;
	mov.f32 	%f301, 0fBFB83977;
	add.rn.f32 	%f302, %f4, %f301;
	neg.f32 	%f303, %f302;
	add.rn.f32 	%f5, %f299, %f303;
	setp.eq.f32 	%p5, %f3, 0f00000000;
	mov.f32 	%f1461, 0f3F800000;
	@%p5 bra 	$L__BB0_5;
	mul.rn.f32 	%f304, %f4, %f3;
	cvt.rni.f32.f32 	%f305, %f304;
	sub.f32 	%f306, %f304, %f305;
	neg.f32 	%f307, %f304;
	fma.rn.f32 	%f308, %f4, %f3, %f307;
	fma.rn.f32 	%f309, %f5, %f3, %f308;
	add.f32 	%f310, %f306, %f309;
	setp.gt.f32 	%p6, %f305, 0f00000000;
	selp.b32 	%r15, 0, -2097152000, %p6;
	abs.f32 	%f311, %f3;
	setp.num.f32 	%p7, %f311, %f311;
	setp.lt.f32 	%p8, %f304, 0f00000000;
	selp.f32 	%f312, 0f00000000, 0f7F800000, %p8;
	abs.f32 	%f313, %f304;
	setp.gt.f32 	%p9, %f313, 0f43180000;
	cvt.rzi.s32.f32 	%r16, %f305;
	shl.b32 	%r17, %r16, 23;
	sub.s32 	%r18, %r17, %r15;
	mov.b32 	%f314, %r18;
	add.s32 	%r19, %r15, 2130706432;
	mov.b32 	%f315, %r19;
	fma.rn.f32 	%f316, %f310, 0f391FCB8E, 0f3AAF85ED;
	fma.rn.f32 	%f317, %f316, %f310, 0f3C1D9856;
	fma.rn.f32 	%f318, %f317, %f310, 0f3D6357BB;
	fma.rn.f32 	%f319, %f318, %f310, 0f3E75FDEC;
	fma.rn.f32 	%f320, %f319, %f310, 0f3F317218;
	fma.rn.f32 	%f321, %f320, %f310, 0f3F800000;
	mul.f32 	%f322, %f321, %f315;
	mul.f32 	%f323, %f322, %f314;
	selp.f32 	%f1461, %f312, %f323, %p9;
	@%p7 bra 	$L__BB0_5;
	mov.f32 	%f324, 0f402DF854;
	add.rn.f32 	%f1461, %f324, %f3;
$L__BB0_5:
	add.f32 	%f326, %f1461, 0f3F800000;
	div.rn.f32 	%f9, %f262, %f326;
	ld.global.f32 	%f1465, [%rd1+4];
	sub.f32 	%f327, %f1465, %f264;
	mul.f32 	%f11, %f1, %f327;
	setp.eq.f32 	%p10, %f11, 0f00000000;
	mov.f32 	%f1462, 0f3F800000;
	@%p10 bra 	$L__BB0_8;
	mul.rn.f32 	%f328, %f4, %f11;
	cvt.rni.f32.f32 	%f329, %f328;
	sub.f32 	%f330, %f328, %f329;
	neg.f32 	%f331, %f328;
	fma.rn.f32 	%f332, %f4, %f11, %f331;
	fma.rn.f32 	%f333, %f5, %f11, %f332;
	add.f32 	%f334, %f330, %f333;
	setp.gt.f32 	%p11, %f329, 0f00000000;
	selp.b32 	%r20, 0, -2097152000, %p11;
	abs.f32 	%f335, %f11;
	setp.num.f32 	%p12, %f335, %f335;
	setp.lt.f32 	%p13, %f328, 0f00000000;
	selp.f32 	%f336, 0f00000000, 0f7F800000, %p13;
	abs.f32 	%f337, %f328;
	setp.gt.f32 	%p14, %f337, 0f43180000;
	cvt.rzi.s32.f32 	%r21, %f329;
	shl.b32 	%r22, %r21, 23;
	sub.s32 	%r23, %r22, %r20;
	mov.b32 	%f338, %r23;
	add.s32 	%r24, %r20, 2130706432;
	mov.b32 	%f339, %r24;
	fma.rn.f32 	%f340, %f334, 0f391FCB8E, 0f3AAF85ED;
	fma.rn.f32 	%f341, %f340, %f334, 0f3C1D9856;
	fma.rn.f32 	%f342, %f341, %f334, 0f3D6357BB;
	fma.rn.f32 	%f343, %f342, %f334, 0f3E75FDEC;
	fma.rn.f32 	%f344, %f343, %f334, 0f3F317218;
	fma.rn.f32 	%f345, %f344, %f334, 0f3F800000;
	mul.f32 	%f346, %f345, %f339;
	mul.f32 	%f347, %f346, %f338;
	selp.f32 	%f1462, %f336, %f347, %p14;
	@%p12 bra 	$L__BB0_8;
	mov.f32 	%f348, 0f402DF854;
	add.rn.f32 	%f1462, %f348, %f11;
$L__BB0_8:
	add.f32 	%f350, %f1462, 0f3F800000;
	div.rn.f32 	%f15, %f262, %f350;
	ld.global.f32 	%f1464, [%rd1+8];
	sub.f32 	%f351, %f1464, %f264;
	mul.f32 	%f17, %f1, %f351;
	mul.rn.f32 	%f352, %f4, %f17;
	neg.f32 	%f353, %f352;
	fma.rn.f32 	%f354, %f4, %f17, %f353;
	fma.rn.f32 	%f355, %f5, %f17, %f354;
	cvt.rni.f32.f32 	%f356, %f352;
	sub.f32 	%f357, %f352, %f356;
	add.f32 	%f358, %f357, %f355;
	fma.rn.f32 	%f359, %f358, 0f391FCB8E, 0f3AAF85ED;
	fma.rn.f32 	%f360, %f359, %f358, 0f3C1D9856;
	fma.rn.f32 	%f361, %f360, %f358, 0f3D6357BB;
	fma.rn.f32 	%f362, %f361, %f358, 0f3E75FDEC;
	fma.rn.f32 	%f363, %f362, %f358, 0f3F317218;
	fma.rn.f32 	%f364, %f363, %f358, 0f3F800000;
	cvt.rzi.s32.f32 	%r25, %f356;
	setp.gt.f32 	%p15, %f356, 0f00000000;
	selp.b32 	%r26, 0, -2097152000, %p15;
	add.s32 	%r27, %r26, 2130706432;
	mov.b32 	%f365, %r27;
	mul.f32 	%f366, %f364, %f365;
	shl.b32 	%r28, %r25, 23;
	sub.s32 	%r29, %r28, %r26;
	mov.b32 	%f367, %r29;
	mul.f32 	%f368, %f366, %f367;
	abs.f32 	%f369, %f352;
	setp.gt.f32 	%p16, %f369, 0f43180000;
	setp.lt.f32 	%p17, %f352, 0f00000000;
	selp.f32 	%f370, 0f00000000, 0f7F800000, %p17;
	selp.f32 	%f18, %f370, %f368, %p16;
	setp.eq.f32 	%p18, %f17, 0f00000000;
	mov.f32 	%f1463, 0f3F800000;
	@%p18 bra 	$L__BB0_11;
	abs.f32 	%f371, %f17;
	setp.num.f32 	%p19, %f371, %f371;
	mov.f32 	%f1463, %f18;
	@%p19 bra 	$L__BB0_11;
	mov.f32 	%f372, 0f402DF854;
	add.rn.f32 	%f1463, %f372, %f17;
$L__BB0_11:
	add.f32 	%f373, %f1463, 0f3F800000;
	div.rn.f32 	%f374, %f262, %f373;
	add.f32 	%f1469, %f265, %f374;
	add.f32 	%f1468, %f265, %f9;
	add.f32 	%f1467, %f265, %f15;
	bra.uni 	$L__BB0_13;
$L__BB0_12:
	ld.global.f32 	%f1466, [%rd1];
	ld.global.f32 	%f1465, [%rd1+4];
	ld.global.f32 	%f1464, [%rd1+8];
	mov.f32 	%f1467, %f1465;
	mov.f32 	%f1468, %f1466;
	mov.f32 	%f1469, %f1464;
$L__BB0_13:
	min.f32 	%f376, %f1467, %f1469;
	min.f32 	%f33, %f1468, %f376;
	max.f32 	%f377, %f1467, %f1469;
	max.f32 	%f34, %f1468, %f377;
	sub.f32 	%f35, %f34, %f33;
	add.f32 	%f36, %f34, %f33;
	mul.f32 	%f37, %f36, 0f3F000000;
	mul.f32 	%f378, %f1465, 0f3F371759;
	fma.rn.f32 	%f379, %f1466, 0f3E59B3D0, %f378;
	fma.rn.f32 	%f38, %f1464, 0f3D93DD98, %f379;
	setp.eq.f32 	%p20, %f35, 0f00000000;
	mov.f32 	%f1470, 0f00000000;
	@%p20 bra 	$L__BB0_17;
	setp.geu.f32 	%p21, %f37, 0f3F000000;
	@%p21 bra 	$L__BB0_16;
	div.rn.f32 	%f1470, %f35, %f36;
	bra.uni 	$L__BB0_17;
$L__BB0_16:
	mov.f32 	%f380, 0f40000000;
	sub.f32 	%f381, %f380, %f34;
	sub.f32 	%f382, %f381, %f33;
	div.rn.f32 	%f1470, %f35, %f382;
$L__BB0_17:
	sub.f32 	%f384, %f34, %f1468;
	div.rn.f32 	%f385, %f384, 0f40C00000;
	fma.rn.f32 	%f386, %f35, 0f3F000000, %f385;
	div.rn.f32 	%f42, %f386, %f35;
	sub.f32 	%f387, %f34, %f1467;
	div.rn.f32 	%f388, %f387, 0f40C00000;
	fma.rn.f32 	%f389, %f35, 0f3F000000, %f388;
	div.rn.f32 	%f43, %f389, %f35;
	sub.f32 	%f390, %f34, %f1469;
	div.rn.f32 	%f391, %f390, 0f40C00000;
	fma.rn.f32 	%f392, %f35, 0f3F000000, %f391;
	div.rn.f32 	%f44, %f392, %f35;
	mov.f32 	%f1471, 0f00000000;
	@%p20 bra 	$L__BB0_21;
	setp.neu.f32 	%p23, %f1468, %f34;
	@%p23 bra 	$L__BB0_20;
	sub.f32 	%f1471, %f44, %f43;
	bra.uni 	$L__BB0_21;
$L__BB0_20:
	setp.eq.f32 	%p24, %f1467, %f34;
	add.f32 	%f393, %f42, 0f3EAAAAAB;
	sub.f32 	%f394, %f393, %f44;
	add.f32 	%f395, %f43, 0f3F2AAAAB;
	sub.f32 	%f396, %f395, %f42;
	selp.f32 	%f1471, %f394, %f396, %p24;
$L__BB0_21:
	setp.lt.f32 	%p25, %f1471, 0f00000000;
	add.f32 	%f397, %f1471, 0f3F800000;
	setp.gt.f32 	%p26, %f1471, 0f3F800000;
	add.f32 	%f398, %f1471, 0fBF800000;
	selp.f32 	%f399, %f398, %f1471, %p26;
	selp.f32 	%f1485, %f397, %f399, %p25;
	mul.f32 	%f400, %f266, %f1470;
	setp.gt.f32 	%p27, %f400, 0f3F800000;
	selp.f32 	%f49, 0f3F800000, %f400, %p27;
	setp.leu.f32 	%p28, %f49, %f267;
	mov.f32 	%f1472, %f49;
	@%p28 bra 	$L__BB0_23;
	sub.f32 	%f401, %f49, %f267;
	mov.f32 	%f402, 0f3F800000;
	sub.f32 	%f403, %f402, %f267;
	div.rn.f32 	%f404, %f401, %f403;
	add.f32 	%f405, %f404, 0f3F800000;
	rcp.rn.f32 	%f406, %f405;
	sub.f32 	%f407, %f402, %f406;
	fma.rn.f32 	%f1472, %f403, %f407, %f267;
$L__BB0_23:
	setp.leu.f32 	%p29, %f268, 0f3F800000;
	@%p29 bra 	$L__BB0_25;
	mov.f32 	%f415, 0f3F800000;
	sub.f32 	%f416, %f415, %f268;
	sub.f32 	%f417, %f415, %f38;
	fma.rn.f32 	%f1473, %f416, %f417, %f38;
	bra.uni 	$L__BB0_31;
$L__BB0_25:
	setp.ltu.f32 	%p30, %f268, 0f00000000;
	@%p30 bra 	$L__BB0_27;
	setp.ge.f32 	%p31, %f38, %f268;
	div.rn.f32 	%f408, %f38, %f268;
	selp.f32 	%f1473, 0f3F800000, %f408, %p31;
	bra.uni 	$L__BB0_31;
$L__BB0_27:
	setp.geu.f32 	%p32, %f268, 0fBF800000;
	@%p32 bra 	$L__BB0_29;
	mov.f32 	%f412, 0f3F800000;
	sub.f32 	%f413, %f412, %f38;
	add.f32 	%f414, %f268, 0f3F800000;
	fma.rn.f32 	%f1473, %f414, %f38, %f413;
	bra.uni 	$L__BB0_31;
$L__BB0_29:
	add.f32 	%f55, %f268, 0f3F800000;
	setp.le.f32 	%p33, %f38, %f55;
	mov.f32 	%f1473, 0f3F800000;
	@%p33 bra 	$L__BB0_31;
	cvt.f64.f32 	%fd1, %f38;
	mov.f64 	%fd2, 0d3FF0000000000000;
	sub.f64 	%fd3, %fd2, %fd1;
	mov.f32 	%f410, 0f3F800000;
	sub.f32 	%f411, %f410, %f55;
	cvt.f64.f32 	%fd4, %f411;
	div.rn.f64 	%fd5, %fd3, %fd4;
	cvt.rn.f32.f64 	%f1473, %fd5;
$L__BB0_31:
	setp.gt.f32 	%p34, %f1473, 0f3F800000;
	selp.f32 	%f58, 0f3F800000, %f1473, %p34;
	setp.eq.f32 	%p35, %f255, 0f3F800000;
	mov.f32 	%f418, 0f3F800000;
	sub.f32 	%f419, %f418, %f58;
	mul.f32 	%f420, %f49, %f419;
	fma.rn.f32 	%f421, %f1472, %f58, %f420;
	selp.f32 	%f59, %f421, %f1470, %p35;
	add.f32 	%f60, %f269, 0fBF000000;
	setp.geu.f32 	%p36, %f1485, %f60;
	@%p36 bra 	$L__BB0_33;
	sub.f32 	%f422, %f1485, %f60;
	add.f32 	%f1474, %f422, 0f3F800000;
	bra.uni 	$L__BB0_35;
$L__BB0_33:
	sub.f32 	%f1474, %f1485, %f60;
	setp.leu.f32 	%p37, %f1474, 0f3F800000;
	@%p37 bra 	$L__BB0_35;
	add.f32 	%f1474, %f1474, 0fBF800000;
$L__BB0_35:
	setp.ltu.f32 	%p38, %f275, 0f3F800000;
	mov.f32 	%f1475, 0f3F800000;
	mov.f32 	%f1476, 0f3F800000;
	@%p38 bra 	$L__BB0_45;
	mov.f32 	%f423, 0f3F800000;
	sub.f32 	%f65, %f423, %f59;
	mul.f32 	%f424, %f275, 0f3F000000;
	cvt.rzi.f32.f32 	%f425, %f424;
	add.f32 	%f426, %f425, %f425;
	sub.f32 	%f427, %f275, %f426;
	abs.f32 	%f66, %f427;
	abs.f32 	%f67, %f65;
	setp.lt.f32 	%p39, %f67, 0f00800000;
	mul.f32 	%f428, %f67, 0f4B800000;
	selp.f32 	%f429, %f428, %f67, %p39;
	selp.f32 	%f430, 0fC1C00000, 0f00000000, %p39;
	mov.b32 	%r30, %f429;
	add.s32 	%r31, %r30, -1060439283;
	and.b32  	%r32, %r31, -8388608;
	sub.s32 	%r33, %r30, %r32;
	mov.b32 	%f431, %r33;
	cvt.rn.f32.s32 	%f432, %r32;
	fma.rn.f32 	%f433, %f432, 0f34000000, %f430;
	add.f32 	%f434, %f431, 0fBF800000;
	add.f32 	%f435, %f431, 0f3F800000;
	rcp.approx.ftz.f32 	%f436, %f435;
	add.f32 	%f437, %f434, %f434;
	mul.f32 	%f438, %f437, %f436;
	mul.f32 	%f439, %f438, %f438;
	sub.f32 	%f440, %f434, %f438;
	add.f32 	%f441, %f440, %f440;
	neg.f32 	%f442, %f438;
	fma.rn.f32 	%f443, %f442, %f434, %f441;
	mul.rn.f32 	%f444, %f436, %f443;
	fma.rn.f32 	%f445, %f439, 0f3A2C32E4, 0f3B52E7DB;
	fma.rn.f32 	%f446, %f445, %f439, 0f3C93BB73;
	fma.rn.f32 	%f447, %f446, %f439, 0f3DF6384F;
	mul.rn.f32 	%f448, %f447, %f439;
	fma.rn.f32 	%f449, %f438, 0f3FB8AA3B, %f433;
	sub.f32 	%f450, %f433, %f449;
	fma.rn.f32 	%f451, %f438, 0f3FB8AA3B, %f450;
	fma.rn.f32 	%f452, %f444, 0f3FB8AA3B, %f451;
	fma.rn.f32 	%f453, %f438, 0f32A55E34, %f452;
	mul.f32 	%f454, %f448, 0f40400000;
	fma.rn.f32 	%f455, %f454, %f444, %f453;
	fma.rn.f32 	%f456, %f448, %f438, %f455;
	add.rn.f32 	%f457, %f449, %f456;
	neg.f32 	%f458, %f449;
	add.rn.f32 	%f459, %f457, %f458;
	neg.f32 	%f460, %f459;
	add.rn.f32 	%f461, %f456, %f460;
	mul.rn.f32 	%f462, %f457, %f275;
	neg.f32 	%f463, %f462;
	fma.rn.f32 	%f464, %f457, %f275, %f463;
	fma.rn.f32 	%f465, %f461, %f275, %f464;
	cvt.rni.f32.f32 	%f466, %f462;
	sub.f32 	%f467, %f462, %f466;
	add.f32 	%f468, %f467, %f465;
	fma.rn.f32 	%f469, %f468, 0f391FCB8E, 0f3AAF85ED;
	fma.rn.f32 	%f470, %f469, %f468, 0f3C1D9856;
	fma.rn.f32 	%f471, %f470, %f468, 0f3D6357BB;
	fma.rn.f32 	%f472, %f471, %f468, 0f3E75FDEC;
	fma.rn.f32 	%f473, %f472, %f468, 0f3F317218;
	fma.rn.f32 	%f474, %f473, %f468, 0f3F800000;
	cvt.rzi.s32.f32 	%r34, %f466;
	setp.gt.f32 	%p40, %f466, 0f00000000;
	selp.b32 	%r35, 0, -2097152000, %p40;
	add.s32 	%r36, %r35, 2130706432;
	mov.b32 	%f475, %r36;
	mul.f32 	%f476, %f474, %f475;
	shl.b32 	%r37, %r34, 23;
	sub.s32 	%r38, %r37, %r35;
	mov.b32 	%f477, %r38;
	mul.f32 	%f478, %f476, %f477;
	abs.f32 	%f479, %f462;
	setp.gt.f32 	%p41, %f479, 0f43180000;
	setp.lt.f32 	%p42, %f462, 0f00000000;
	selp.f32 	%f480, 0f00000000, 0f7F800000, %p42;
	selp.f32 	%f68, %f480, %f478, %p41;
	setp.eq.f32 	%p43, %f65, 0f3F800000;
	@%p43 bra 	$L__BB0_44;
	setp.num.f32 	%p44, %f67, %f67;
	abs.f32 	%f481, %f275;
	setp.num.f32 	%p45, %f481, %f481;
	and.pred  	%p46, %p44, %p45;
	@%p46 bra 	$L__BB0_39;
	add.rn.f32 	%f1475, %f65, %f275;
	bra.uni 	$L__BB0_44;
$L__BB0_39:
	setp.neu.f32 	%p47, %f65, 0f00000000;
	setp.neu.f32 	%p48, %f67, 0f7F800000;
	and.pred  	%p49, %p47, %p48;
	@%p49 bra 	$L__BB0_41;
	setp.neu.f32 	%p56, %f66, 0f3F800000;
	add.f32 	%f486, %f65, %f65;
	mov.b32 	%r39, %f486;
	and.b32  	%r40, %r39, 2147483647;
	mov.b32 	%f487, %r40;
	selp.f32 	%f1475, %f487, %f486, %p56;
	bra.uni 	$L__BB0_44;
$L__BB0_41:
	setp.eq.f32 	%p50, %f65, 0fBF800000;
	setp.eq.f32 	%p51, %f481, 0f7F800000;
	and.pred  	%p52, %p50, %p51;
	@%p52 bra 	$L__BB0_44;
	setp.geu.f32 	%p53, %f65, 0f00000000;
	mov.f32 	%f1475, %f68;
	@%p53 bra 	$L__BB0_44;
	setp.neu.f32 	%p54, %f66, 0f3F800000;
	neg.f32 	%f483, %f68;
	selp.f32 	%f484, %f68, %f483, %p54;
	cvt.rmi.f32.f32 	%f485, %f275;
	setp.neu.f32 	%p55, %f275, %f485;
	selp.f32 	%f1475, 0f7FFFFFFF, %f484, %p55;
$L__BB0_44:
	mov.f32 	%f488, 0f3F800000;
	sub.f32 	%f1476, %f488, %f1475;
	bra.uni 	$L__BB0_53;
$L__BB0_45:
	rcp.rn.f32 	%f75, %f275;
	mul.f32 	%f490, %f75, 0f3F000000;
	cvt.rzi.f32.f32 	%f491, %f490;
	add.f32 	%f492, %f491, %f491;
	sub.f32 	%f493, %f75, %f492;
	abs.f32 	%f76, %f493;
	abs.f32 	%f77, %f59;
	setp.lt.f32 	%p57, %f77, 0f00800000;
	mul.f32 	%f494, %f77, 0f4B800000;
	selp.f32 	%f495, %f494, %f77, %p57;
	selp.f32 	%f496, 0fC1C00000, 0f00000000, %p57;
	mov.b32 	%r41, %f495;
	add.s32 	%r42, %r41, -1060439283;
	and.b32  	%r43, %r42, -8388608;
	sub.s32 	%r44, %r41, %r43;
	mov.b32 	%f497, %r44;
	cvt.rn.f32.s32 	%f498, %r43;
	fma.rn.f32 	%f499, %f498, 0f34000000, %f496;
	add.f32 	%f500, %f497, 0fBF800000;
	add.f32 	%f501, %f497, 0f3F800000;
	rcp.approx.ftz.f32 	%f502, %f501;
	add.f32 	%f503, %f500, %f500;
	mul.f32 	%f504, %f503, %f502;
	mul.f32 	%f505, %f504, %f504;
	sub.f32 	%f506, %f500, %f504;
	add.f32 	%f507, %f506, %f506;
	neg.f32 	%f508, %f504;
	fma.rn.f32 	%f509, %f508, %f500, %f507;
	mul.rn.f32 	%f510, %f502, %f509;
	fma.rn.f32 	%f511, %f505, 0f3A2C32E4, 0f3B52E7DB;
	fma.rn.f32 	%f512, %f511, %f505, 0f3C93BB73;
	fma.rn.f32 	%f513, %f512, %f505, 0f3DF6384F;
	mul.rn.f32 	%f514, %f513, %f505;
	fma.rn.f32 	%f515, %f504, 0f3FB8AA3B, %f499;
	sub.f32 	%f516, %f499, %f515;
	fma.rn.f32 	%f517, %f504, 0f3FB8AA3B, %f516;
	fma.rn.f32 	%f518, %f510, 0f3FB8AA3B, %f517;
	fma.rn.f32 	%f519, %f504, 0f32A55E34, %f518;
	mul.f32 	%f520, %f514, 0f40400000;
	fma.rn.f32 	%f521, %f520, %f510, %f519;
	fma.rn.f32 	%f522, %f514, %f504, %f521;
	add.rn.f32 	%f523, %f515, %f522;
	neg.f32 	%f524, %f515;
	add.rn.f32 	%f525, %f523, %f524;
	neg.f32 	%f526, %f525;
	add.rn.f32 	%f527, %f522, %f526;
	mul.rn.f32 	%f528, %f523, %f75;
	neg.f32 	%f529, %f528;
	fma.rn.f32 	%f530, %f523, %f75, %f529;
	fma.rn.f32 	%f531, %f527, %f75, %f530;
	cvt.rni.f32.f32 	%f532, %f528;
	sub.f32 	%f533, %f528, %f532;
	add.f32 	%f534, %f533, %f531;
	fma.rn.f32 	%f535, %f534, 0f391FCB8E, 0f3AAF85ED;
	fma.rn.f32 	%f536, %f535, %f534, 0f3C1D9856;
	fma.rn.f32 	%f537, %f536, %f534, 0f3D6357BB;
	fma.rn.f32 	%f538, %f537, %f534, 0f3E75FDEC;
	fma.rn.f32 	%f539, %f538, %f534, 0f3F317218;
	fma.rn.f32 	%f540, %f539, %f534, 0f3F800000;
	cvt.rzi.s32.f32 	%r45, %f532;
	setp.gt.f32 	%p58, %f532, 0f00000000;
	selp.b32 	%r46, 0, -2097152000, %p58;
	add.s32 	%r47, %r46, 2130706432;
	mov.b32 	%f541, %r47;
	mul.f32 	%f542, %f540, %f541;
	shl.b32 	%r48, %r45, 23;
	sub.s32 	%r49, %r48, %r46;
	mov.b32 	%f543, %r49;
	mul.f32 	%f544, %f542, %f543;
	abs.f32 	%f545, %f528;
	setp.gt.f32 	%p59, %f545, 0f43180000;
	setp.lt.f32 	%p60, %f528, 0f00000000;
	selp.f32 	%f546, 0f00000000, 0f7F800000, %p60;
	selp.f32 	%f78, %f546, %f544, %p59;
	setp.eq.f32 	%p61, %f59, 0f3F800000;
	setp.eq.f32 	%p62, %f75, 0f00000000;
	or.pred  	%p63, %p62, %p61;
	@%p63 bra 	$L__BB0_53;
	setp.num.f32 	%p64, %f77, %f77;
	abs.f32 	%f547, %f75;
	setp.num.f32 	%p65, %f547, %f547;
	and.pred  	%p66, %p64, %p65;
	@%p66 bra 	$L__BB0_48;
	add.rn.f32 	%f1476, %f59, %f75;
	bra.uni 	$L__BB0_53;
$L__BB0_48:
	setp.neu.f32 	%p67, %f59, 0f00000000;
	setp.neu.f32 	%p68, %f77, 0f7F800000;
	and.pred  	%p69, %p67, %p68;
	@%p69 bra 	$L__BB0_50;
	setp.neu.f32 	%p76, %f76, 0f3F800000;
	add.f32 	%f552, %f59, %f59;
	mov.b32 	%r50, %f552;
	setp.lt.f32 	%p77, %f75, 0f00000000;
	xor.b32  	%r51, %r50, 2139095040;
	selp.b32 	%r52, %r51, %r50, %p77;
	and.b32  	%r53, %r52, 2147483647;
	selp.b32 	%r54, %r53, %r52, %p76;
	mov.b32 	%f1476, %r54;
	bra.uni 	$L__BB0_53;
$L__BB0_50:
	setp.eq.f32 	%p70, %f59, 0fBF800000;
	setp.eq.f32 	%p71, %f547, 0f7F800000;
	and.pred  	%p72, %p70, %p71;
	@%p72 bra 	$L__BB0_53;
	setp.geu.f32 	%p73, %f59, 0f00000000;
	mov.f32 	%f1476, %f78;
	@%p73 bra 	$L__BB0_53;
	setp.neu.f32 	%p74, %f76, 0f3F800000;
	neg.f32 	%f549, %f78;
	selp.f32 	%f550, %f78, %f549, %p74;
	cvt.rmi.f32.f32 	%f551, %f75;
	setp.neu.f32 	%p75, %f75, %f551;
	selp.f32 	%f1476, 0f7FFFFFFF, %f550, %p75;
$L__BB0_53:
	ld.param.f32 	%f1439, [_Z17HueConvergeKerneliifffffffffffffffffffffffffffffffffPKfPf_param_4];
	add.f32 	%f553, %f273, 0fBF800000;
	fma.rn.f32 	%f554, %f553, %f1476, 0f3F800000;
	sub.f32 	%f555, %f554, %f273;
	fma.rn.f32 	%f84, %f274, %f555, %f273;
	setp.neu.f32 	%p78, %f1439, 0f3F800000;
	@%p78 bra 	$L__BB0_74;
	mov.f32 	%f556, 0f3F000000;
	sub.f32 	%f85, %f556, %f272;
	setp.leu.f32 	%p79, %f1474, %f85;
	setp.geu.f32 	%p80, %f1474, 0f3F000000;
	or.pred  	%p81, %p79, %p80;
	mov.f32 	%f1477, 0f3F800000;
	@%p81 bra 	$L__BB0_64;
	sub.f32 	%f626, %f1474, %f85;
	mov.f32 	%f627, 0fBF800000;
	div.rn.f32 	%f628, %f627, %f272;
	fma.rn.f32 	%f86, %f628, %f626, 0f3F800000;
	mul.f32 	%f629, %f84, 0f3F000000;
	cvt.rzi.f32.f32 	%f630, %f629;
	add.f32 	%f631, %f630, %f630;
	sub.f32 	%f632, %f84, %f631;
	abs.f32 	%f87, %f632;
	abs.f32 	%f88, %f86;
	setp.lt.f32 	%p106, %f88, 0f00800000;
	mul.f32 	%f633, %f88, 0f4B800000;
	selp.f32 	%f634, %f633, %f88, %p106;
	selp.f32 	%f635, 0fC1C00000, 0f00000000, %p106;
	mov.b32 	%r69, %f634;
	add.s32 	%r70, %r69, -1060439283;
	and.b32  	%r71, %r70, -8388608;
	sub.s32 	%r72, %r69, %r71;
	mov.b32 	%f636, %r72;
	cvt.rn.f32.s32 	%f637, %r71;
	fma.rn.f32 	%f638, %f637, 0f34000000, %f635;
	add.f32 	%f639, %f636, 0fBF800000;
	add.f32 	%f640, %f636, 0f3F800000;
	rcp.approx.ftz.f32 	%f641, %f640;
	add.f32 	%f642, %f639, %f639;
	mul.f32 	%f643, %f642, %f641;
	mul.f32 	%f644, %f643, %f643;
	sub.f32 	%f645, %f639, %f643;
	add.f32 	%f646, %f645, %f645;
	neg.f32 	%f647, %f643;
	fma.rn.f32 	%f648, %f647, %f639, %f646;
	mul.rn.f32 	%f649, %f641, %f648;
	fma.rn.f32 	%f650, %f644, 0f3A2C32E4, 0f3B52E7DB;
	fma.rn.f32 	%f651, %f650, %f644, 0f3C93BB73;
	fma.rn.f32 	%f652, %f651, %f644, 0f3DF6384F;
	mul.rn.f32 	%f653, %f652, %f644;
	fma.rn.f32 	%f654, %f643, 0f3FB8AA3B, %f638;
	sub.f32 	%f655, %f638, %f654;
	fma.rn.f32 	%f656, %f643, 0f3FB8AA3B, %f655;
	fma.rn.f32 	%f657, %f649, 0f3FB8AA3B, %f656;
	fma.rn.f32 	%f658, %f643, 0f32A55E34, %f657;
	mul.f32 	%f659, %f653, 0f40400000;
	fma.rn.f32 	%f660, %f659, %f649, %f658;
	fma.rn.f32 	%f661, %f653, %f643, %f660;
	add.rn.f32 	%f662, %f654, %f661;
	neg.f32 	%f663, %f654;
	add.rn.f32 	%f664, %f662, %f663;
	neg.f32 	%f665, %f664;
	add.rn.f32 	%f666, %f661, %f665;
	mul.rn.f32 	%f667, %f662, %f84;
	neg.f32 	%f668, %f667;
	fma.rn.f32 	%f669, %f662, %f84, %f668;
	fma.rn.f32 	%f670, %f666, %f84, %f669;
	cvt.rni.f32.f32 	%f671, %f667;
	sub.f32 	%f672, %f667, %f671;
	add.f32 	%f673, %f672, %f670;
	fma.rn.f32 	%f674, %f673, 0f391FCB8E, 0f3AAF85ED;
	fma.rn.f32 	%f675, %f674, %f673, 0f3C1D9856;
	fma.rn.f32 	%f676, %f675, %f673, 0f3D6357BB;
	fma.rn.f32 	%f677, %f676, %f673, 0f3E75FDEC;
	fma.rn.f32 	%f678, %f677, %f673, 0f3F317218;
	fma.rn.f32 	%f679, %f678, %f673, 0f3F800000;
	cvt.rzi.s32.f32 	%r73, %f671;
	setp.gt.f32 	%p107, %f671, 0f00000000;
	selp.b32 	%r74, 0, -2097152000, %p107;
	add.s32 	%r75, %r74, 2130706432;
	mov.b32 	%f680, %r75;
	mul.f32 	%f681, %f679, %f680;
	shl.b32 	%r76, %r73, 23;
	sub.s32 	%r77, %r76, %r74;
	mov.b32 	%f682, %r77;
	mul.f32 	%f683, %f681, %f682;
	abs.f32 	%f684, %f667;
	setp.gt.f32 	%p108, %f684, 0f43180000;
	setp.lt.f32 	%p109, %f667, 0f00000000;
	selp.f32 	%f685, 0f00000000, 0f7F800000, %p109;
	selp.f32 	%f89, %f685, %f683, %p108;
	setp.eq.f32 	%p110, %f86, 0f3F800000;
	setp.eq.f32 	%p111, %f84, 0f00000000;
	or.pred  	%p112, %p110, %p111;
	@%p112 bra 	$L__BB0_63;
	setp.num.f32 	%p113, %f88, %f88;
	abs.f32 	%f686, %f84;
	setp.num.f32 	%p114, %f686, %f686;
	and.pred  	%p115, %p113, %p114;
	@%p115 bra 	$L__BB0_58;
	add.rn.f32 	%f1477, %f86, %f84;
	bra.uni 	$L__BB0_63;
$L__BB0_58:
	setp.neu.f32 	%p116, %f86, 0f00000000;
	setp.neu.f32 	%p117, %f88, 0f7F800000;
	and.pred  	%p118, %p116, %p117;
	@%p118 bra 	$L__BB0_60;
	setp.neu.f32 	%p125, %f87, 0f3F800000;
	add.f32 	%f691, %f86, %f86;
	mov.b32 	%r78, %f691;
	setp.lt.f32 	%p126, %f84, 0f00000000;
	xor.b32  	%r79, %r78, 2139095040;
	selp.b32 	%r80, %r79, %r78, %p126;
	and.b32  	%r81, %r80, 2147483647;
	selp.b32 	%r82, %r81, %r80, %p125;
	mov.b32 	%f1477, %r82;
	bra.uni 	$L__BB0_63;
$L__BB0_60:
	setp.eq.f32 	%p119, %f86, 0fBF800000;
	setp.eq.f32 	%p120, %f686, 0f7F800000;
	and.pred  	%p121, %p119, %p120;
	@%p121 bra 	$L__BB0_63;
	setp.geu.f32 	%p122, %f86, 0f00000000;
	mov.f32 	%f1477, %f89;
	@%p122 bra 	$L__BB0_63;
	setp.neu.f32 	%p123, %f87, 0f3F800000;
	neg.f32 	%f688, %f89;
	selp.f32 	%f689, %f89, %f688, %p123;
	cvt.rmi.f32.f32 	%f690, %f84;
	setp.neu.f32 	%p124, %f84, %f690;
	selp.f32 	%f1477, 0f7FFFFFFF, %f689, %p124;
$L__BB0_63:
	mov.f32 	%f692, 0f3F800000;
	sub.f32 	%f693, %f692, %f1477;
	fma.rn.f32 	%f694, %f272, %f693, %f85;
	add.f32 	%f1485, %f60, %f694;
	bra.uni 	$L__BB0_74;
$L__BB0_64:
	setp.leu.f32 	%p82, %f1474, 0f3F000000;
	add.f32 	%f557, %f272, 0f3F000000;
	setp.geu.f32 	%p83, %f1474, %f557;
	or.pred  	%p84, %p82, %p83;
	mov.f32 	%f1478, 0f3F800000;
	@%p84 bra 	$L__BB0_74;
	add.f32 	%f559, %f1474, 0fBF000000;
	rcp.rn.f32 	%f560, %f272;
	mul.f32 	%f96, %f560, %f559;
	mul.f32 	%f561, %f84, 0f3F000000;
	cvt.rzi.f32.f32 	%f562, %f561;
	add.f32 	%f563, %f562, %f562;
	sub.f32 	%f564, %f84, %f563;
	abs.f32 	%f97, %f564;
	abs.f32 	%f98, %f96;
	setp.lt.f32 	%p85, %f98, 0f00800000;
	mul.f32 	%f565, %f98, 0f4B800000;
	selp.f32 	%f566, %f565, %f98, %p85;
	selp.f32 	%f567, 0fC1C00000, 0f00000000, %p85;
	mov.b32 	%r55, %f566;
	add.s32 	%r56, %r55, -1060439283;
	and.b32  	%r57, %r56, -8388608;
	sub.s32 	%r58, %r55, %r57;
	mov.b32 	%f568, %r58;
	cvt.rn.f32.s32 	%f569, %r57;
	fma.rn.f32 	%f570, %f569, 0f34000000, %f567;
	add.f32 	%f571, %f568, 0fBF800000;
	add.f32 	%f572, %f568, 0f3F800000;
	rcp.approx.ftz.f32 	%f573, %f572;
	add.f32 	%f574, %f571, %f571;
	mul.f32 	%f575, %f574, %f573;
	mul.f32 	%f576, %f575, %f575;
	sub.f32 	%f577, %f571, %f575;
	add.f32 	%f578, %f577, %f577;
	neg.f32 	%f579, %f575;
	fma.rn.f32 	%f580, %f579, %f571, %f578;
	mul.rn.f32 	%f581, %f573, %f580;
	fma.rn.f32 	%f582, %f576, 0f3A2C32E4, 0f3B52E7DB;
	fma.rn.f32 	%f583, %f582, %f576, 0f3C93BB73;
	fma.rn.f32 	%f584, %f583, %f576, 0f3DF6384F;
	mul.rn.f32 	%f585, %f584, %f576;
	fma.rn.f32 	%f586, %f575, 0f3FB8AA3B, %f570;
	sub.f32 	%f587, %f570, %f586;
	fma.rn.f32 	%f588, %f575, 0f3FB8AA3B, %f587;
	fma.rn.f32 	%f589, %f581, 0f3FB8AA3B, %f588;
	fma.rn.f32 	%f590, %f575, 0f32A55E34, %f589;
	mul.f32 	%f591, %f585, 0f40400000;
	fma.rn.f32 	%f592, %f591, %f581, %f590;
	fma.rn.f32 	%f593, %f585, %f575, %f592;
	add.rn.f32 	%f594, %f586, %f593;
	neg.f32 	%f595, %f586;
	add.rn.f32 	%f596, %f594, %f595;
	neg.f32 	%f597, %f596;
	add.rn.f32 	%f598, %f593, %f597;
	mul.rn.f32 	%f599, %f594, %f84;
	neg.f32 	%f600, %f599;
	fma.rn.f32 	%f601, %f594, %f84, %f600;
	fma.rn.f32 	%f602, %f598, %f84, %f601;
	cvt.rni.f32.f32 	%f603, %f599;
	sub.f32 	%f604, %f599, %f603;
	add.f32 	%f605, %f604, %f602;
	fma.rn.f32 	%f606, %f605, 0f391FCB8E, 0f3AAF85ED;
	fma.rn.f32 	%f607, %f606, %f605, 0f3C1D9856;
	fma.rn.f32 	%f608, %f607, %f605, 0f3D6357BB;
	fma.rn.f32 	%f609, %f608, %f605, 0f3E75FDEC;
	fma.rn.f32 	%f610, %f609, %f605, 0f3F317218;
	fma.rn.f32 	%f611, %f610, %f605, 0f3F800000;
	cvt.rzi.s32.f32 	%r59, %f603;
	setp.gt.f32 	%p86, %f603, 0f00000000;
	selp.b32 	%r60, 0, -2097152000, %p86;
	add.s32 	%r61, %r60, 2130706432;
	mov.b32 	%f612, %r61;
	mul.f32 	%f613, %f611, %f612;
	shl.b32 	%r62, %r59, 23;
	sub.s32 	%r63, %r62, %r60;
	mov.b32 	%f614, %r63;
	mul.f32 	%f615, %f613, %f614;
	abs.f32 	%f616, %f599;
	setp.gt.f32 	%p87, %f616, 0f43180000;
	setp.lt.f32 	%p88, %f599, 0f00000000;
	selp.f32 	%f617, 0f00000000, 0f7F800000, %p88;
	selp.f32 	%f99, %f617, %f615, %p87;
	setp.eq.f32 	%p89, %f96, 0f3F800000;
	setp.eq.f32 	%p90, %f84, 0f00000000;
	or.pred  	%p91, %p89, %p90;
	@%p91 bra 	$L__BB0_73;
	setp.num.f32 	%p92, %f98, %f98;
	abs.f32 	%f618, %f84;
	setp.num.f32 	%p93, %f618, %f618;
	and.pred  	%p94, %p92, %p93;
	@%p94 bra 	$L__BB0_68;
	add.rn.f32 	%f1478, %f96, %f84;
	bra.uni 	$L__BB0_73;
$L__BB0_68:
	setp.neu.f32 	%p95, %f96, 0f00000000;
	setp.neu.f32 	%p96, %f98, 0f7F800000;
	and.pred  	%p97, %p95, %p96;
	@%p97 bra 	$L__BB0_70;
	setp.neu.f32 	%p104, %f97, 0f3F800000;
	add.f32 	%f623, %f96, %f96;
	mov.b32 	%r64, %f623;
	setp.lt.f32 	%p105, %f84, 0f00000000;
	xor.b32  	%r65, %r64, 2139095040;
	selp.b32 	%r66, %r65, %r64, %p105;
	and.b32  	%r67, %r66, 2147483647;
	selp.b32 	%r68, %r67, %r66, %p104;
	mov.b32 	%f1478, %r68;
	bra.uni 	$L__BB0_73;
$L__BB0_70:
	setp.eq.f32 	%p98, %f96, 0fBF800000;
	setp.eq.f32 	%p99, %f618, 0f7F800000;
	and.pred  	%p100, %p98, %p99;
	@%p100 bra 	$L__BB0_73;
	setp.geu.f32 	%p101, %f96, 0f00000000;
	mov.f32 	%f1478, %f99;
	@%p101 bra 	$L__BB0_73;
	setp.neu.f32 	%p102, %f97, 0f3F800000;
	neg.f32 	%f620, %f99;
	selp.f32 	%f621, %f99, %f620, %p102;
	cvt.rmi.f32.f32 	%f622, %f84;
	setp.neu.f32 	%p103, %f84, %f622;
	selp.f32 	%f1478, 0f7FFFFFFF, %f621, %p103;
$L__BB0_73:
	fma.rn.f32 	%f624, %f272, %f1478, 0f3F000000;
	add.f32 	%f1485, %f60, %f624;
$L__BB0_74:
	add.f32 	%f107, %f270, 0fBF000000;
	setp.geu.f32 	%p127, %f1485, %f107;
	@%p127 bra 	$L__BB0_76;
	sub.f32 	%f695, %f1485, %f107;
	add.f32 	%f1480, %f695, 0f3F800000;
	bra.uni 	$L__BB0_78;
$L__BB0_76:
	sub.f32 	%f1480, %f1485, %f107;
	setp.leu.f32 	%p128, %f1480, 0f3F800000;
	@%p128 bra 	$L__BB0_78;
	add.f32 	%f1480, %f1480, 0fBF800000;
$L__BB0_78:
	setp.ltu.f32 	%p129, %f279, 0f3F800000;
	mov.f32 	%f1481, 0f3F800000;
	mov.f32 	%f1482, 0f3F800000;
	@%p129 bra 	$L__BB0_88;
	mov.f32 	%f696, 0f3F800000;
	sub.f32 	%f112, %f696, %f59;
	mul.f32 	%f697, %f279, 0f3F000000;
	cvt.rzi.f32.f32 	%f698, %f697;
	add.f32 	%f699, %f698, %f698;
	sub.f32 	%f700, %f279, %f699;
	abs.f32 	%f113, %f700;
	abs.f32 	%f114, %f112;
	setp.lt.f32 	%p130, %f114, 0f00800000;
	mul.f32 	%f701, %f114, 0f4B800000;
	selp.f32 	%f702, %f701, %f114, %p130;
	selp.f32 	%f703, 0fC1C00000, 0f00000000, %p130;
	mov.b32 	%r83, %f702;
	add.s32 	%r84, %r83, -1060439283;
	and.b32  	%r85, %r84, -8388608;
	sub.s32 	%r86, %r83, %r85;
	mov.b32 	%f704, %r86;
	cvt.rn.f32.s32 	%f705, %r85;
	fma.rn.f32 	%f706, %f705, 0f34000000, %f703;
	add.f32 	%f707, %f704, 0fBF800000;
	add.f32 	%f708, %f704, 0f3F800000;
	rcp.approx.ftz.f32 	%f709, %f708;
	add.f32 	%f710, %f707, %f707;
	mul.f32 	%f711, %f710, %f709;
	mul.f32 	%f712, %f711, %f711;
	sub.f32 	%f713, %f707, %f711;
	add.f32 	%f714, %f713, %f713;
	neg.f32 	%f715, %f711;
	fma.rn.f32 	%f716, %f715, %f707, %f714;
	mul.rn.f32 	%f717, %f709, %f716;
	fma.rn.f32 	%f718, %f712, 0f3A2C32E4, 0f3B52E7DB;
	fma.rn.f32 	%f719, %f718, %f712, 0f3C93BB73;
	fma.rn.f32 	%f720, %f719, %f712, 0f3DF6384F;
	mul.rn.f32 	%f721, %f720, %f712;
	fma.rn.f32 	%f722, %f711, 0f3FB8AA3B, %f706;
	sub.f32 	%f723, %f706, %f722;
	fma.rn.f32 	%f724, %f711, 0f3FB8AA3B, %f723;
	fma.rn.f32 	%f725, %f717, 0f3FB8AA3B, %f724;
	fma.rn.f32 	%f726, %f711, 0f32A55E34, %f725;
	mul.f32 	%f727, %f721, 0f40400000;
	fma.rn.f32 	%f728, %f727, %f717, %f726;
	fma.rn.f32 	%f729, %f721, %f711, %f728;
	add.rn.f32 	%f730, %f722, %f729;
	neg.f32 	%f731, %f722;
	add.rn.f32 	%f732, %f730, %f731;
	neg.f32 	%f733, %f732;
	add.rn.f32 	%f734, %f729, %f733;
	mul.rn.f32 	%f735, %f730, %f279;
	neg.f32 	%f736, %f735;
	fma.rn.f32 	%f737, %f730, %f279, %f736;
	fma.rn.f32 	%f738, %f734, %f279, %f737;
	cvt.rni.f32.f32 	%f739, %f735;
	sub.f32 	%f740, %f735, %f739;
	add.f32 	%f741, %f740, %f738;
	fma.rn.f32 	%f742, %f741, 0f391FCB8E, 0f3AAF85ED;
	fma.rn.f32 	%f743, %f742, %f741, 0f3C1D9856;
	fma.rn.f32 	%f744, %f743, %f741, 0f3D6357BB;
	fma.rn.f32 	%f745, %f744, %f741, 0f3E75FDEC;
	fma.rn.f32 	%f746, %f745, %f741, 0f3F317218;
	fma.rn.f32 	%f747, %f746, %f741, 0f3F800000;
	cvt.rzi.s32.f32 	%r87, %f739;
	setp.gt.f32 	%p131, %f739, 0f00000000;
	selp.b32 	%r88, 0, -2097152000, %p131;
	add.s32 	%r89, %r88, 2130706432;
	mov.b32 	%f748, %r89;
	mul.f32 	%f749, %f747, %f748;
	shl.b32 	%r90, %r87, 23;
	sub.s32 	%r91, %r90, %r88;
	mov.b32 	%f750, %r91;
	mul.f32 	%f751, %f749, %f750;
	abs.f32 	%f752, %f735;
	setp.gt.f32 	%p132, %f752, 0f43180000;
	setp.lt.f32 	%p133, %f735, 0f00000000;
	selp.f32 	%f753, 0f00000000, 0f7F800000, %p133;
	selp.f32 	%f115, %f753, %f751, %p132;
	setp.eq.f32 	%p134, %f112, 0f3F800000;
	@%p134 bra 	$L__BB0_87;
	setp.num.f32 	%p135, %f114, %f114;
	abs.f32 	%f754, %f279;
	setp.num.f32 	%p136, %f754, %f754;
	and.pred  	%p137, %p135, %p136;
	@%p137 bra 	$L__BB0_82;
	add.rn.f32 	%f1481, %f112, %f279;
	bra.uni 	$L__BB0_87;
$L__BB0_82:
	setp.neu.f32 	%p138, %f112, 0f00000000;
	setp.neu.f32 	%p139, %f114, 0f7F800000;
	and.pred  	%p140, %p138, %p139;
	@%p140 bra 	$L__BB0_84;
	setp.neu.f32 	%p147, %f113, 0f3F800000;
	add.f32 	%f759, %f112, %f112;
	mov.b32 	%r92, %f759;
	and.b32  	%r93, %r92, 2147483647;
	mov.b32 	%f760, %r93;
	selp.f32 	%f1481, %f760, %f759, %p147;
	bra.uni 	$L__BB0_87;
$L__BB0_84:
	setp.eq.f32 	%p141, %f112, 0fBF800000;
	setp.eq.f32 	%p142, %f754, 0f7F800000;
	and.pred  	%p143, %p141, %p142;
	@%p143 bra 	$L__BB0_87;
	setp.geu.f32 	%p144, %f112, 0f00000000;
	mov.f32 	%f1481, %f115;
	@%p144 bra 	$L__BB0_87;
	setp.neu.f32 	%p145, %f113, 0f3F800000;
	neg.f32 	%f756, %f115;
	selp.f32 	%f757, %f115, %f756, %p145;
	cvt.rmi.f32.f32 	%f758, %f279;
	setp.neu.f32 	%p146, %f279, %f758;
	selp.f32 	%f1481, 0f7FFFFFFF, %f757, %p146;
$L__BB0_87:
	mov.f32 	%f761, 0f3F800000;
	sub.f32 	%f1482, %f761, %f1481;
	bra.uni 	$L__BB0_96;
$L__BB0_88:
	rcp.rn.f32 	%f122, %f279;
	mul.f32 	%f763, %f122, 0f3F000000;
	cvt.rzi.f32.f32 	%f764, %f763;
	add.f32 	%f765, %f764, %f764;
	sub.f32 	%f766, %f122, %f765;
	abs.f32 	%f123, %f766;
	abs.f32 	%f124, %f59;
	setp.lt.f32 	%p148, %f124, 0f00800000;
	mul.f32 	%f767, %f124, 0f4B800000;
	selp.f32 	%f768, %f767, %f124, %p148;
	selp.f32 	%f769, 0fC1C00000, 0f00000000, %p148;
	mov.b32 	%r94, %f768;
	add.s32 	%r95, %r94, -1060439283;
	and.b32  	%r96, %r95, -8388608;
	sub.s32 	%r97, %r94, %r96;
	mov.b32 	%f770, %r97;
	cvt.rn.f32.s32 	%f771, %r96;
	fma.rn.f32 	%f772, %f771, 0f34000000, %f769;
	add.f32 	%f773, %f770, 0fBF800000;
	add.f32 	%f774, %f770, 0f3F800000;
	rcp.approx.ftz.f32 	%f775, %f774;
	add.f32 	%f776, %f773, %f773;
	mul.f32 	%f777, %f776, %f775;
	mul.f32 	%f778, %f777, %f777;
	sub.f32 	%f779, %f773, %f777;
	add.f32 	%f780, %f779, %f779;
	neg.f32 	%f781, %f777;
	fma.rn.f32 	%f782, %f781, %f773, %f780;
	mul.rn.f32 	%f783, %f775, %f782;
	fma.rn.f32 	%f784, %f778, 0f3A2C32E4, 0f3B52E7DB;
	fma.rn.f32 	%f785, %f784, %f778, 0f3C93BB73;
	fma.rn.f32 	%f786, %f785, %f778, 0f3DF6384F;
	mul.rn.f32 	%f787, %f786, %f778;
	fma.rn.f32 	%f788, %f777, 0f3FB8AA3B, %f772;
	sub.f32 	%f789, %f772, %f788;
	fma.rn.f32 	%f790, %f777, 0f3FB8AA3B, %f789;
	fma.rn.f32 	%f791, %f783, 0f3FB8AA3B, %f790;
	fma.rn.f32 	%f792, %f777, 0f32A55E34, %f791;
	mul.f32 	%f793, %f787, 0f40400000;
	fma.rn.f32 	%f794, %f793, %f783, %f792;
	fma.rn.f32 	%f795, %f787, %f777, %f794;
	add.rn.f32 	%f796, %f788, %f795;
	neg.f32 	%f797, %f788;
	add.rn.f32 	%f798, %f796, %f797;
	neg.f32 	%f799, %f798;
	add.rn.f32 	%f800, %f795, %f799;
	mul.rn.f32 	%f801, %f796, %f122;
	neg.f32 	%f802, %f801;
	fma.rn.f32 	%f803, %f796, %f122, %f802;
	fma.rn.f32 	%f804, %f800, %f122, %f803;
	cvt.rni.f32.f32 	%f805, %f801;
	sub.f32 	%f806, %f801, %f805;
	add.f32 	%f807, %f806, %f804;
	fma.rn.f32 	%f808, %f807, 0f391FCB8E, 0f3AAF85ED;
	fma.rn.f32 	%f809, %f808, %f807, 0f3C1D9856;
	fma.rn.f32 	%f810, %f809, %f807, 0f3D6357BB;
	fma.rn.f32 	%f811, %f810, %f807, 0f3E75FDEC;
	fma.rn.f32 	%f812, %f811, %f807, 0f3F317218;
	fma.rn.f32 	%f813, %f812, %f807, 0f3F800000;
	cvt.rzi.s32.f32 	%r98, %f805;
	setp.gt.f32 	%p149, %f805, 0f00000000;
	selp.b32 	%r99, 0, -2097152000, %p149;
	add.s32 	%r100, %r99, 2130706432;
	mov.b32 	%f814, %r100;
	mul.f32 	%f815, %f813, %f814;
	shl.b32 	%r101, %r98, 23;
	sub.s32 	%r102, %r101, %r99;
	mov.b32 	%f816, %r102;
	mul.f32 	%f817, %f815, %f816;
	abs.f32 	%f818, %f801;
	setp.gt.f32 	%p150, %f818, 0f43180000;
	setp.lt.f32 	%p151, %f801, 0f00000000;
	selp.f32 	%f819, 0f00000000, 0f7F800000, %p151;
	selp.f32 	%f125, %f819, %f817, %p150;
	setp.eq.f32 	%p152, %f59, 0f3F800000;
	setp.eq.f32 	%p153, %f122, 0f00000000;
	or.pred  	%p154, %p153, %p152;
	@%p154 bra 	$L__BB0_96;
	setp.num.f32 	%p155, %f124, %f124;
	abs.f32 	%f820, %f122;
	setp.num.f32 	%p156, %f820, %f820;
	and.pred  	%p157, %p155, %p156;
	@%p157 bra 	$L__BB0_91;
	add.rn.f32 	%f1482, %f59, %f122;
	bra.uni 	$L__BB0_96;
$L__BB0_91:
	setp.neu.f32 	%p158, %f59, 0f00000000;
	setp.neu.f32 	%p159, %f124, 0f7F800000;
	and.pred  	%p160, %p158, %p159;
	@%p160 bra 	$L__BB0_93;
	setp.neu.f32 	%p167, %f123, 0f3F800000;
	add.f32 	%f825, %f59, %f59;
	mov.b32 	%r103, %f825;
	setp.lt.f32 	%p168, %f122, 0f00000000;
	xor.b32  	%r104, %r103, 2139095040;
	selp.b32 	%r105, %r104, %r103, %p168;
	and.b32  	%r106, %r105, 2147483647;
	selp.b32 	%r107, %r106, %r105, %p167;
	mov.b32 	%f1482, %r107;
	bra.uni 	$L__BB0_96;
$L__BB0_93:
	setp.eq.f32 	%p161, %f59, 0fBF800000;
	setp.eq.f32 	%p162, %f820, 0f7F800000;
	and.pred  	%p163, %p161, %p162;
	@%p163 bra 	$L__BB0_96;
	setp.geu.f32 	%p164, %f59, 0f00000000;
	mov.f32 	%f1482, %f125;
	@%p164 bra 	$L__BB0_96;
	setp.neu.f32 	%p165, %f123, 0f3F800000;
	neg.f32 	%f822, %f125;
	selp.f32 	%f823, %f125, %f822, %p165;
	cvt.rmi.f32.f32 	%f824, %f122;
	setp.neu.f32 	%p166, %f122, %f824;
	selp.f32 	%f1482, 0f7FFFFFFF, %f823, %p166;
$L__BB0_96:
	ld.param.f32 	%f1444, [_Z17HueConvergeKerneliifffffffffffffffffffffffffffffffffPKfPf_param_26];
	ld.param.f32 	%f1443, [_Z17HueConvergeKerneliifffffffffffffffffffffffffffffffffPKfPf_param_25];
	ld.param.f32 	%f1440, [_Z17HueConvergeKerneliifffffffffffffffffffffffffffffffffPKfPf_param_5];
	add.f32 	%f826, %f1443, 0fBF800000;
	fma.rn.f32 	%f827, %f826, %f1482, 0f3F800000;
	sub.f32 	%f828, %f827, %f1443;
	fma.rn.f32 	%f131, %f1444, %f828, %f1443;
	setp.neu.f32 	%p169, %f1440, 0f3F800000;
	@%p169 bra 	$L__BB0_117;
	mov.f32 	%f829, 0f3F000000;
	sub.f32 	%f132, %f829, %f276;
	setp.leu.f32 	%p170, %f1480, %f132;
	setp.geu.f32 	%p171, %f1480, 0f3F000000;
	or.pred  	%p172, %p170, %p171;
	mov.f32 	%f1483, 0f3F800000;
	@%p172 bra 	$L__BB0_107;
	sub.f32 	%f899, %f1480, %f132;
	mov.f32 	%f900, 0fBF800000;
	div.rn.f32 	%f901, %f900, %f276;
	fma.rn.f32 	%f133, %f901, %f899, 0f3F800000;
	mul.f32 	%f902, %f131, 0f3F000000;
	cvt.rzi.f32.f32 	%f903, %f902;
	add.f32 	%f904, %f903, %f903;
	sub.f32 	%f905, %f131, %f904;
	abs.f32 	%f134, %f905;
	abs.f32 	%f135, %f133;
	setp.lt.f32 	%p197, %f135, 0f00800000;
	mul.f32 	%f906, %f135, 0f4B800000;
	selp.f32 	%f907, %f906, %f135, %p197;
	selp.f32 	%f908, 0fC1C00000, 0f00000000, %p197;
	mov.b32 	%r122, %f907;
	add.s32 	%r123, %r122, -1060439283;
	and.b32  	%r124, %r123, -8388608;
	sub.s32 	%r125, %r122, %r124;
	mov.b32 	%f909, %r125;
	cvt.rn.f32.s32 	%f910, %r124;
	fma.rn.f32 	%f911, %f910, 0f34000000, %f908;
	add.f32 	%f912, %f909, 0fBF800000;
	add.f32 	%f913, %f909, 0f3F800000;
	rcp.approx.ftz.f32 	%f914, %f913;
	add.f32 	%f915, %f912, %f912;
	mul.f32 	%f916, %f915, %f914;
	mul.f32 	%f917, %f916, %f916;
	sub.f32 	%f918, %f912, %f916;
	add.f32 	%f919, %f918, %f918;
	neg.f32 	%f920, %f916;
	fma.rn.f32 	%f921, %f920, %f912, %f919;
	mul.rn.f32 	%f922, %f914, %f921;
	fma.rn.f32 	%f923, %f917, 0f3A2C32E4, 0f3B52E7DB;
	fma.rn.f32 	%f924, %f923, %f917, 0f3C93BB73;
	fma.rn.f32 	%f925, %f924, %f917, 0f3DF6384F;
	mul.rn.f32 	%f926, %f925, %f917;
	fma.rn.f32 	%f927, %f916, 0f3FB8AA3B, %f911;
	sub.f32 	%f928, %f911, %f927;
	fma.rn.f32 	%f929, %f916, 0f3FB8AA3B, %f928;
	fma.rn.f32 	%f930, %f922, 0f3FB8AA3B, %f929;
	fma.rn.f32 	%f931, %f916, 0f32A55E34, %f930;
	mul.f32 	%f932, %f926, 0f40400000;
	fma.rn.f32 	%f933, %f932, %f922, %f931;
	fma.rn.f32 	%f934, %f926, %f916, %f933;
	add.rn.f32 	%f935, %f927, %f934;
	neg.f32 	%f936, %f927;
	add.rn.f32 	%f937, %f935, %f936;
	neg.f32 	%f938, %f937;
	add.rn.f32 	%f939, %f934, %f938;
	mul.rn.f32 	%f940, %f935, %f131;
	neg.f32 	%f941, %f940;
	fma.rn.f32 	%f942, %f935, %f131, %f941;
	fma.rn.f32 	%f943, %f939, %f131, %f942;
	cvt.rni.f32.f32 	%f944, %f940;
	sub.f32 	%f945, %f940, %f944;
	add.f32 	%f946, %f945, %f943;
	fma.rn.f32 	%f947, %f946, 0f391FCB8E, 0f3AAF85ED;
	fma.rn.f32 	%f948, %f947, %f946, 0f3C1D9856;
	fma.rn.f32 	%f949, %f948, %f946, 0f3D6357BB;
	fma.rn.f32 	%f950, %f949, %f946, 0f3E75FDEC;
	fma.rn.f32 	%f951, %f950, %f946, 0f3F317218;
	fma.rn.f32 	%f952, %f951, %f946, 0f3F800000;
	cvt.rzi.s32.f32 	%r126, %f944;
	setp.gt.f32 	%p198, %f944, 0f00000000;
	selp.b32 	%r127, 0, -2097152000, %p198;
	add.s32 	%r128, %r127, 2130706432;
	mov.b32 	%f953, %r128;
	mul.f32 	%f954, %f952, %f953;
	shl.b32 	%r129, %r126, 23;
	sub.s32 	%r130, %r129, %r127;
	mov.b32 	%f955, %r130;
	mul.f32 	%f956, %f954, %f955;
	abs.f32 	%f957, %f940;
	setp.gt.f32 	%p199, %f957, 0f43180000;
	setp.lt.f32 	%p200, %f940, 0f00000000;
	selp.f32 	%f958, 0f00000000, 0f7F800000, %p200;
	selp.f32 	%f136, %f958, %f956, %p199;
	setp.eq.f32 	%p201, %f133, 0f3F800000;
	setp.eq.f32 	%p202, %f131, 0f00000000;
	or.pred  	%p203, %p201, %p202;
	@%p203 bra 	$L__BB0_106;
	setp.num.f32 	%p204, %f135, %f135;
	abs.f32 	%f959, %f131;
	setp.num.f32 	%p205, %f959, %f959;
	and.pred  	%p206, %p204, %p205;
	@%p206 bra 	$L__BB0_101;
	add.rn.f32 	%f1483, %f133, %f131;
	bra.uni 	$L__BB0_106;
$L__BB0_101:
	setp.neu.f32 	%p207, %f133, 0f00000000;
	setp.neu.f32 	%p208, %f135, 0f7F800000;
	and.pred  	%p209, %p207, %p208;
	@%p209 bra 	$L__BB0_103;
	setp.neu.f32 	%p216, %f134, 0f3F800000;
	add.f32 	%f964, %f133, %f133;
	mov.b32 	%r131, %f964;
	setp.lt.f32 	%p217, %f131, 0f00000000;
	xor.b32  	%r132, %r131, 2139095040;
	selp.b32 	%r133, %r132, %r131, %p217;
	and.b32  	%r134, %r133, 2147483647;
	selp.b32 	%r135, %r134, %r133, %p216;
	mov.b32 	%f1483, %r135;
	bra.uni 	$L__BB0_106;
$L__BB0_103:
	setp.eq.f32 	%p210, %f133, 0fBF800000;
	setp.eq.f32 	%p211, %f959, 0f7F800000;
	and.pred  	%p212, %p210, %p211;
	@%p212 bra 	$L__BB0_106;
	setp.geu.f32 	%p213, %f133, 0f00000000;
	mov.f32 	%f1483, %f136;
	@%p213 bra 	$L__BB0_106;
	setp.neu.f32 	%p214, %f134, 0f3F800000;
	neg.f32 	%f961, %f136;
	selp.f32 	%f962, %f136, %f961, %p214;
	cvt.rmi.f32.f32 	%f963, %f131;
	setp.neu.f32 	%p215, %f131, %f963;
	selp.f32 	%f1483, 0f7FFFFFFF, %f962, %p215;
$L__BB0_106:
	mov.f32 	%f965, 0f3F800000;
	sub.f32 	%f966, %f965, %f1483;
	fma.rn.f32 	%f967, %f276, %f966, %f132;
	add.f32 	%f1485, %f107, %f967;
	bra.uni 	$L__BB0_117;
$L__BB0_107:
	setp.leu.f32 	%p173, %f1480, 0f3F000000;
	add.f32 	%f830, %f276, 0f3F000000;
	setp.geu.f32 	%p174, %f1480, %f830;
	or.pred  	%p175, %p173, %p174;
	mov.f32 	%f1484, 0f3F800000;
	@%p175 bra 	$L__BB0_117;
	add.f32 	%f832, %f1480, 0fBF000000;
	rcp.rn.f32 	%f833, %f276;
	mul.f32 	%f143, %f833, %f832;
	mul.f32 	%f834, %f131, 0f3F000000;
	cvt.rzi.f32.f32 	%f835, %f834;
	add.f32 	%f836, %f835, %f835;
	sub.f32 	%f837, %f131, %f836;
	abs.f32 	%f144, %f837;
	abs.f32 	%f145, %f143;
	setp.lt.f32 	%p176, %f145, 0f00800000;
	mul.f32 	%f838, %f145, 0f4B800000;
	selp.f32 	%f839, %f838, %f145, %p176;
	selp.f32 	%f840, 0fC1C00000, 0f00000000, %p176;
	mov.b32 	%r108, %f839;
	add.s32 	%r109, %r108, -1060439283;
	and.b32  	%r110, %r109, -8388608;
	sub.s32 	%r111, %r108, %r110;
	mov.b32 	%f841, %r111;
	cvt.rn.f32.s32 	%f842, %r110;
	fma.rn.f32 	%f843, %f842, 0f34000000, %f840;
	add.f32 	%f844, %f841, 0fBF800000;
	add.f32 	%f845, %f841, 0f3F800000;
	rcp.approx.ftz.f32 	%f846, %f845;
	add.f32 	%f847, %f844, %f844;
	mul.f32 	%f848, %f847, %f846;
	mul.f32 	%f849, %f848, %f848;
	sub.f32 	%f850, %f844, %f848;
	add.f32 	%f851, %f850, %f850;
	neg.f32 	%f852, %f848;
	fma.rn.f32 	%f853, %f852, %f844, %f851;
	mul.rn.f32 	%f854, %f846, %f853;
	fma.rn.f32 	%f855, %f849, 0f3A2C32E4, 0f3B52E7DB;
	fma.rn.f32 	%f856, %f855, %f849, 0f3C93BB73;
	fma.rn.f32 	%f857, %f856, %f849, 0f3DF6384F;
	mul.rn.f32 	%f858, %f857, %f849;
	fma.rn.f32 	%f859, %f848, 0f3FB8AA3B, %f843;
	sub.f32 	%f860, %f843, %f859;
	fma.rn.f32 	%f861, %f848, 0f3FB8AA3B, %f860;
	fma.rn.f32 	%f862, %f854, 0f3FB8AA3B, %f861;
	fma.rn.f32 	%f863, %f848, 0f32A55E34, %f862;
	mul.f32 	%f864, %f858, 0f40400000;
	fma.rn.f32 	%f865, %f864, %f854, %f863;
	fma.rn.f32 	%f866, %f858, %f848, %f865;
	add.rn.f32 	%f867, %f859, %f866;
	neg.f32 	%f868, %f859;
	add.rn.f32 	%f869, %f867, %f868;
	neg.f32 	%f870, %f869;
	add.rn.f32 	%f871, %f866, %f870;
	mul.rn.f32 	%f872, %f867, %f131;
	neg.f32 	%f873, %f872;
	fma.rn.f32 	%f874, %f867, %f131, %f873;
	fma.rn.f32 	%f875, %f871, %f131, %f874;
	cvt.rni.f32.f32 	%f876, %f872;
	sub.f32 	%f877, %f872, %f876;
	add.f32 	%f878, %f877, %f875;
	fma.rn.f32 	%f879, %f878, 0f391FCB8E, 0f3AAF85ED;
	fma.rn.f32 	%f880, %f879, %f878, 0f3C1D9856;
	fma.rn.f32 	%f881, %f880, %f878, 0f3D6357BB;
	fma.rn.f32 	%f882, %f881, %f878, 0f3E75FDEC;
	fma.rn.f32 	%f883, %f882, %f878, 0f3F317218;
	fma.rn.f32 	%f884, %f883, %f878, 0f3F800000;
	cvt.rzi.s32.f32 	%r112, %f876;
	setp.gt.f32 	%p177, %f876, 0f00000000;
	selp.b32 	%r113, 0, -2097152000, %p177;
	add.s32 	%r114, %r113, 2130706432;
	mov.b32 	%f885, %r114;
	mul.f32 	%f886, %f884, %f885;
	shl.b32 	%r115, %r112, 23;
	sub.s32 	%r116, %r115, %r113;
	mov.b32 	%f887, %r116;
	mul.f32 	%f888, %f886, %f887;
	abs.f32 	%f889, %f872;
	setp.gt.f32 	%p178, %f889, 0f43180000;
	setp.lt.f32 	%p179, %f872, 0f00000000;
	selp.f32 	%f890, 0f00000000, 0f7F800000, %p179;
	selp.f32 	%f146, %f890, %f888, %p178;
	setp.eq.f32 	%p180, %f143, 0f3F800000;
	setp.eq.f32 	%p181, %f131, 0f00000000;
	or.pred  	%p182, %p180, %p181;
	@%p182 bra 	$L__BB0_116;
	setp.num.f32 	%p183, %f145, %f145;
	abs.f32 	%f891, %f131;
	setp.num.f32 	%p184, %f891, %f891;
	and.pred  	%p185, %p183, %p184;
	@%p185 bra 	$L__BB0_111;
	add.rn.f32 	%f1484, %f143, %f131;
	bra.uni 	$L__BB0_116;
$L__BB0_111:
	setp.neu.f32 	%p186, %f143, 0f00000000;
	setp.neu.f32 	%p187, %f145, 0f7F800000;
	and.pred  	%p188, %p186, %p187;
	@%p188 bra 	$L__BB0_113;
	setp.neu.f32 	%p195, %f144, 0f3F800000;
	add.f32 	%f896, %f143, %f143;
	mov.b32 	%r117, %f896;
	setp.lt.f32 	%p196, %f131, 0f00000000;
	xor.b32  	%r118, %r117, 2139095040;
	selp.b32 	%r119, %r118, %r117, %p196;
	and.b32  	%r120, %r119, 2147483647;
	selp.b32 	%r121, %r120, %r119, %p195;
	mov.b32 	%f1484, %r121;
	bra.uni 	$L__BB0_116;
$L__BB0_113:
	setp.eq.f32 	%p189, %f143, 0fBF800000;
	setp.eq.f32 	%p190, %f891, 0f7F800000;
	and.pred  	%p191, %p189, %p190;
	@%p191 bra 	$L__BB0_116;
	setp.geu.f32 	%p192, %f143, 0f00000000;
	mov.f32 	%f1484, %f146;
	@%p192 bra 	$L__BB0_116;
	setp.neu.f32 	%p193, %f144, 0f3F800000;
	neg.f32 	%f893, %f146;
	selp.f32 	%f894, %f146, %f893, %p193;
	cvt.rmi.f32.f32 	%f895, %f131;
	setp.neu.f32 	%p194, %f131, %f895;
	selp.f32 	%f1484, 0f7FFFFFFF, %f894, %p194;
$L__BB0_116:
	fma.rn.f32 	%f897, %f276, %f1484, 0f3F000000;
	add.f32 	%f1485, %f107, %f897;
$L__BB0_117:
	add.f32 	%f154, %f271, 0fBF000000;
	setp.geu.f32 	%p218, %f1485, %f154;
	@%p218 bra 	$L__BB0_119;
	sub.f32 	%f968, %f1485, %f154;
	add.f32 	%f1486, %f968, 0f3F800000;
	bra.uni 	$L__BB0_121;
$L__BB0_119:
	sub.f32 	%f1486, %f1485, %f154;
	setp.leu.f32 	%p219, %f1486, 0f3F800000;
	@%p219 bra 	$L__BB0_121;
	add.f32 	%f1486, %f1486, 0fBF800000;
$L__BB0_121:
	setp.ltu.f32 	%p220, %f283, 0f3F800000;
	mov.f32 	%f1487, 0f3F800000;
	mov.f32 	%f1488, 0f3F800000;
	@%p220 bra 	$L__BB0_131;
	mov.f32 	%f969, 0f3F800000;
	sub.f32 	%f159, %f969, %f59;
	mul.f32 	%f970, %f283, 0f3F000000;
	cvt.rzi.f32.f32 	%f971, %f970;
	add.f32 	%f972, %f971, %f971;
	sub.f32 	%f973, %f283, %f972;
	abs.f32 	%f160, %f973;
	abs.f32 	%f161, %f159;
	setp.lt.f32 	%p221, %f161, 0f00800000;
	mul.f32 	%f974, %f161, 0f4B800000;
	selp.f32 	%f975, %f974, %f161, %p221;
	selp.f32 	%f976, 0fC1C00000, 0f00000000, %p221;
	mov.b32 	%r136, %f975;
	add.s32 	%r137, %r136, -1060439283;
	and.b32  	%r138, %r137, -8388608;
	sub.s32 	%r139, %r136, %r138;
	mov.b32 	%f977, %r139;
	cvt.rn.f32.s32 	%f978, %r138;
	fma.rn.f32 	%f979, %f978, 0f34000000, %f976;
	add.f32 	%f980, %f977, 0fBF800000;
	add.f32 	%f981, %f977, 0f3F800000;
	rcp.approx.ftz.f32 	%f982, %f981;
	add.f32 	%f983, %f980, %f980;
	mul.f32 	%f984, %f983, %f982;
	mul.f32 	%f985, %f984, %f984;
	sub.f32 	%f986, %f980, %f984;
	add.f32 	%f987, %f986, %f986;
	neg.f32 	%f988, %f984;
	fma.rn.f32 	%f989, %f988, %f980, %f987;
	mul.rn.f32 	%f990, %f982, %f989;
	fma.rn.f32 	%f991, %f985, 0f3A2C32E4, 0f3B52E7DB;
	fma.rn.f32 	%f992, %f991, %f985, 0f3C93BB73;
	fma.rn.f32 	%f993, %f992, %f985, 0f3DF6384F;
	mul.rn.f32 	%f994, %f993, %f985;
	fma.rn.f32 	%f995, %f984, 0f3FB8AA3B, %f979;
	sub.f32 	%f996, %f979, %f995;
	fma.rn.f32 	%f997, %f984, 0f3FB8AA3B, %f996;
	fma.rn.f32 	%f998, %f990, 0f3FB8AA3B, %f997;
	fma.rn.f32 	%f999, %f984, 0f32A55E34, %f998;
	mul.f32 	%f1000, %f994, 0f40400000;
	fma.rn.f32 	%f1001, %f1000, %f990, %f999;
	fma.rn.f32 	%f1002, %f994, %f984, %f1001;
	add.rn.f32 	%f1003, %f995, %f1002;
	neg.f32 	%f1004, %f995;
	add.rn.f32 	%f1005, %f1003, %f1004;
	neg.f32 	%f1006, %f1005;
	add.rn.f32 	%f1007, %f1002, %f1006;
	mul.rn.f32 	%f1008, %f1003, %f283;
	neg.f32 	%f1009, %f1008;
	fma.rn.f32 	%f1010, %f1003, %f283, %f1009;
	fma.rn.f32 	%f1011, %f1007, %f283, %f1010;
	cvt.rni.f32.f32 	%f1012, %f1008;
	sub.f32 	%f1013, %f1008, %f1012;
	add.f32 	%f1014, %f1013, %f1011;
	fma.rn.f32 	%f1015, %f1014, 0f391FCB8E, 0f3AAF85ED;
	fma.rn.f32 	%f1016, %f1015, %f1014, 0f3C1D9856;
	fma.rn.f32 	%f1017, %f1016, %f1014, 0f3D6357BB;
	fma.rn.f32 	%f1018, %f1017, %f1014, 0f3E75FDEC;
	fma.rn.f32 	%f1019, %f1018, %f1014, 0f3F317218;
	fma.rn.f32 	%f1020, %f1019, %f1014, 0f3F800000;
	cvt.rzi.s32.f32 	%r140, %f1012;
	setp.gt.f32 	%p222, %f1012, 0f00000000;
	selp.b32 	%r141, 0, -2097152000, %p222;
	add.s32 	%r142, %r141, 2130706432;
	mov.b32 	%f1021, %r142;
	mul.f32 	%f1022, %f1020, %f1021;
	shl.b32 	%r143, %r140, 23;
	sub.s32 	%r144, %r143, %r141;
	mov.b32 	%f1023, %r144;
	mul.f32 	%f1024, %f1022, %f1023;
	abs.f32 	%f1025, %f1008;
	setp.gt.f32 	%p223, %f1025, 0f43180000;
	setp.lt.f32 	%p224, %f1008, 0f00000000;
	selp.f32 	%f1026, 0f00000000, 0f7F800000, %p224;
	selp.f32 	%f162, %f1026, %f1024, %p223;
	setp.eq.f32 	%p225, %f159, 0f3F800000;
	@%p225 bra 	$L__BB0_130;
	setp.num.f32 	%p226, %f161, %f161;
	abs.f32 	%f1027, %f283;
	setp.num.f32 	%p227, %f1027, %f1027;
	and.pred  	%p228, %p226, %p227;
	@%p228 bra 	$L__BB0_125;
	add.rn.f32 	%f1487, %f159, %f283;
	bra.uni 	$L__BB0_130;
$L__BB0_125:
	setp.neu.f32 	%p229, %f159, 0f00000000;
	setp.neu.f32 	%p230, %f161, 0f7F800000;
	and.pred  	%p231, %p229, %p230;
	@%p231 bra 	$L__BB0_127;
	setp.neu.f32 	%p238, %f160, 0f3F800000;
	add.f32 	%f1032, %f159, %f159;
	mov.b32 	%r145, %f1032;
	and.b32  	%r146, %r145, 2147483647;
	mov.b32 	%f1033, %r146;
	selp.f32 	%f1487, %f1033, %f1032, %p238;
	bra.uni 	$L__BB0_130;
$L__BB0_127:
	setp.eq.f32 	%p232, %f159, 0fBF800000;
	setp.eq.f32 	%p233, %f1027, 0f7F800000;
	and.pred  	%p234, %p232, %p233;
	@%p234 bra 	$L__BB0_130;
	setp.geu.f32 	%p235, %f159, 0f00000000;
	mov.f32 	%f1487, %f162;
	@%p235 bra 	$L__BB0_130;
	setp.neu.f32 	%p236, %f160, 0f3F800000;
	neg.f32 	%f1029, %f162;
	selp.f32 	%f1030, %f162, %f1029, %p236;
	cvt.rmi.f32.f32 	%f1031, %f283;
	setp.neu.f32 	%p237, %f283, %f1031;
	selp.f32 	%f1487, 0f7FFFFFFF, %f1030, %p237;
$L__BB0_130:
	mov.f32 	%f1034, 0f3F800000;
	sub.f32 	%f1488, %f1034, %f1487;
	bra.uni 	$L__BB0_139;
$L__BB0_131:
	rcp.rn.f32 	%f169, %f283;
	mul.f32 	%f1036, %f169, 0f3F000000;
	cvt.rzi.f32.f32 	%f1037, %f1036;
	add.f32 	%f1038, %f1037, %f1037;
	sub.f32 	%f1039, %f169, %f1038;
	abs.f32 	%f170, %f1039;
	abs.f32 	%f171, %f59;
	setp.lt.f32 	%p239, %f171, 0f00800000;
	mul.f32 	%f1040, %f171, 0f4B800000;
	selp.f32 	%f1041, %f1040, %f171, %p239;
	selp.f32 	%f1042, 0fC1C00000, 0f00000000, %p239;
	mov.b32 	%r147, %f1041;
	add.s32 	%r148, %r147, -1060439283;
	and.b32  	%r149, %r148, -8388608;
	sub.s32 	%r150, %r147, %r149;
	mov.b32 	%f1043, %r150;
	cvt.rn.f32.s32 	%f1044, %r149;
	fma.rn.f32 	%f1045, %f1044, 0f34000000, %f1042;
	add.f32 	%f1046, %f1043, 0fBF800000;
	add.f32 	%f1047, %f1043, 0f3F800000;
	rcp.approx.ftz.f32 	%f1048, %f1047;
	add.f32 	%f1049, %f1046, %f1046;
	mul.f32 	%f1050, %f1049, %f1048;
	mul.f32 	%f1051, %f1050, %f1050;
	sub.f32 	%f1052, %f1046, %f1050;
	add.f32 	%f1053, %f1052, %f1052;
	neg.f32 	%f1054, %f1050;
	fma.rn.f32 	%f1055, %f1054, %f1046, %f1053;
	mul.rn.f32 	%f1056, %f1048, %f1055;
	fma.rn.f32 	%f1057, %f1051, 0f3A2C32E4, 0f3B52E7DB;
	fma.rn.f32 	%f1058, %f1057, %f1051, 0f3C93BB73;
	fma.rn.f32 	%f1059, %f1058, %f1051, 0f3DF6384F;
	mul.rn.f32 	%f1060, %f1059, %f1051;
	fma.rn.f32 	%f1061, %f1050, 0f3FB8AA3B, %f1045;
	sub.f32 	%f1062, %f1045, %f1061;
	fma.rn.f32 	%f1063, %f1050, 0f3FB8AA3B, %f1062;
	fma.rn.f32 	%f1064, %f1056, 0f3FB8AA3B, %f1063;
	fma.rn.f32 	%f1065, %f1050, 0f32A55E34, %f1064;
	mul.f32 	%f1066, %f1060, 0f40400000;
	fma.rn.f32 	%f1067, %f1066, %f1056, %f1065;
	fma.rn.f32 	%f1068, %f1060, %f1050, %f1067;
	add.rn.f32 	%f1069, %f1061, %f1068;
	neg.f32 	%f1070, %f1061;
	add.rn.f32 	%f1071, %f1069, %f1070;
	neg.f32 	%f1072, %f1071;
	add.rn.f32 	%f1073, %f1068, %f1072;
	mul.rn.f32 	%f1074, %f1069, %f169;
	neg.f32 	%f1075, %f1074;
	fma.rn.f32 	%f1076, %f1069, %f169, %f1075;
	fma.rn.f32 	%f1077, %f1073, %f169, %f1076;
	cvt.rni.f32.f32 	%f1078, %f1074;
	sub.f32 	%f1079, %f1074, %f1078;
	add.f32 	%f1080, %f1079, %f1077;
	fma.rn.f32 	%f1081, %f1080, 0f391FCB8E, 0f3AAF85ED;
	fma.rn.f32 	%f1082, %f1081, %f1080, 0f3C1D9856;
	fma.rn.f32 	%f1083, %f1082, %f1080, 0f3D6357BB;
	fma.rn.f32 	%f1084, %f1083, %f1080, 0f3E75FDEC;
	fma.rn.f32 	%f1085, %f1084, %f1080, 0f3F317218;
	fma.rn.f32 	%f1086, %f1085, %f1080, 0f3F800000;
	cvt.rzi.s32.f32 	%r151, %f1078;
	setp.gt.f32 	%p240, %f1078, 0f00000000;
	selp.b32 	%r152, 0, -2097152000, %p240;
	add.s32 	%r153, %r152, 2130706432;
	mov.b32 	%f1087, %r153;
	mul.f32 	%f1088, %f1086, %f1087;
	shl.b32 	%r154, %r151, 23;
	sub.s32 	%r155, %r154, %r152;
	mov.b32 	%f1089, %r155;
	mul.f32 	%f1090, %f1088, %f1089;
	abs.f32 	%f1091, %f1074;
	setp.gt.f32 	%p241, %f1091, 0f43180000;
	setp.lt.f32 	%p242, %f1074, 0f00000000;
	selp.f32 	%f1092, 0f00000000, 0f7F800000, %p242;
	selp.f32 	%f172, %f1092, %f1090, %p241;
	setp.eq.f32 	%p243, %f59, 0f3F800000;
	setp.eq.f32 	%p244, %f169, 0f00000000;
	or.pred  	%p245, %p244, %p243;
	@%p245 bra 	$L__BB0_139;
	setp.num.f32 	%p246, %f171, %f171;
	abs.f32 	%f1093, %f169;
	setp.num.f32 	%p247, %f1093, %f1093;
	and.pred  	%p248, %p246, %p247;
	@%p248 bra 	$L__BB0_134;
	add.rn.f32 	%f1488, %f59, %f169;
	bra.uni 	$L__BB0_139;
$L__BB0_134:
	setp.neu.f32 	%p249, %f59, 0f00000000;
	setp.neu.f32 	%p250, %f171, 0f7F800000;
	and.pred  	%p251, %p249, %p250;
	@%p251 bra 	$L__BB0_136;
	setp.neu.f32 	%p258, %f170, 0f3F800000;
	add.f32 	%f1098, %f59, %f59;
	mov.b32 	%r156, %f1098;
	setp.lt.f32 	%p259, %f169, 0f00000000;
	xor.b32  	%r157, %r156, 2139095040;
	selp.b32 	%r158, %r157, %r156, %p259;
	and.b32  	%r159, %r158, 2147483647;
	selp.b32 	%r160, %r159, %r158, %p258;
	mov.b32 	%f1488, %r160;
	bra.uni 	$L__BB0_139;
$L__BB0_136:
	setp.eq.f32 	%p252, %f59, 0fBF800000;
	setp.eq.f32 	%p253, %f1093, 0f7F800000;
	and.pred  	%p254, %p252, %p253;
	@%p254 bra 	$L__BB0_139;
	setp.geu.f32 	%p255, %f59, 0f00000000;
	mov.f32 	%f1488, %f172;
	@%p255 bra 	$L__BB0_139;
	setp.neu.f32 	%p256, %f170, 0f3F800000;
	neg.f32 	%f1095, %f172;
	selp.f32 	%f1096, %f172, %f1095, %p256;
	cvt.rmi.f32.f32 	%f1097, %f169;
	setp.neu.f32 	%p257, %f169, %f1097;
	selp.f32 	%f1488, 0f7FFFFFFF, %f1096, %p257;
$L__BB0_139:
	ld.param.f32 	%f1446, [_Z17HueConvergeKerneliifffffffffffffffffffffffffffffffffPKfPf_param_30];
	ld.param.f32 	%f1445, [_Z17HueConvergeKerneliifffffffffffffffffffffffffffffffffPKfPf_param_29];
	ld.param.f32 	%f1441, [_Z17HueConvergeKerneliifffffffffffffffffffffffffffffffffPKfPf_param_6];
	add.f32 	%f1099, %f1445, 0fBF800000;
	fma.rn.f32 	%f1100, %f1099, %f1488, 0f3F800000;
	sub.f32 	%f1101, %f1100, %f1445;
	fma.rn.f32 	%f178, %f1446, %f1101, %f1445;
	setp.neu.f32 	%p260, %f1441, 0f3F800000;
	@%p260 bra 	$L__BB0_160;
	mov.f32 	%f1102, 0f3F000000;
	sub.f32 	%f179, %f1102, %f280;
	setp.leu.f32 	%p261, %f1486, %f179;
	setp.geu.f32 	%p262, %f1486, 0f3F000000;
	or.pred  	%p263, %p261, %p262;
	mov.f32 	%f1489, 0f3F800000;
	@%p263 bra 	$L__BB0_150;
	sub.f32 	%f1172, %f1486, %f179;
	mov.f32 	%f1173, 0fBF800000;
	div.rn.f32 	%f1174, %f1173, %f280;
	fma.rn.f32 	%f180, %f1174, %f1172, 0f3F800000;
	mul.f32 	%f1175, %f178, 0f3F000000;
	cvt.rzi.f32.f32 	%f1176, %f1175;
	add.f32 	%f1177, %f1176, %f1176;
	sub.f32 	%f1178, %f178, %f1177;
	abs.f32 	%f181, %f1178;
	abs.f32 	%f182, %f180;
	setp.lt.f32 	%p288, %f182, 0f00800000;
	mul.f32 	%f1179, %f182, 0f4B800000;
	selp.f32 	%f1180, %f1179, %f182, %p288;
	selp.f32 	%f1181, 0fC1C00000, 0f00000000, %p288;
	mov.b32 	%r175, %f1180;
	add.s32 	%r176, %r175, -1060439283;
	and.b32  	%r177, %r176, -8388608;
	sub.s32 	%r178, %r175, %r177;
	mov.b32 	%f1182, %r178;
	cvt.rn.f32.s32 	%f1183, %r177;
	fma.rn.f32 	%f1184, %f1183, 0f34000000, %f1181;
	add.f32 	%f1185, %f1182, 0fBF800000;
	add.f32 	%f1186, %f1182, 0f3F800000;
	rcp.approx.ftz.f32 	%f1187, %f1186;
	add.f32 	%f1188, %f1185, %f1185;
	mul.f32 	%f1189, %f1188, %f1187;
	mul.f32 	%f1190, %f1189, %f1189;
	sub.f32 	%f1191, %f1185, %f1189;
	add.f32 	%f1192, %f1191, %f1191;
	neg.f32 	%f1193, %f1189;
	fma.rn.f32 	%f1194, %f1193, %f1185, %f1192;
	mul.rn.f32 	%f1195, %f1187, %f1194;
	fma.rn.f32 	%f1196, %f1190, 0f3A2C32E4, 0f3B52E7DB;
	fma.rn.f32 	%f1197, %f1196, %f1190, 0f3C93BB73;
	fma.rn.f32 	%f1198, %f1197, %f1190, 0f3DF6384F;
	mul.rn.f32 	%f1199, %f1198, %f1190;
	fma.rn.f32 	%f1200, %f1189, 0f3FB8AA3B, %f1184;
	sub.f32 	%f1201, %f1184, %f1200;
	fma.rn.f32 	%f1202, %f1189, 0f3FB8AA3B, %f1201;
	fma.rn.f32 	%f1203, %f1195, 0f3FB8AA3B, %f1202;
	fma.rn.f32 	%f1204, %f1189, 0f32A55E34, %f1203;
	mul.f32 	%f1205, %f1199, 0f40400000;
	fma.rn.f32 	%f1206, %f1205, %f1195, %f1204;
	fma.rn.f32 	%f1207, %f1199, %f1189, %f1206;
	add.rn.f32 	%f1208, %f1200, %f1207;
	neg.f32 	%f1209, %f1200;
	add.rn.f32 	%f1210, %f1208, %f1209;
	neg.f32 	%f1211, %f1210;
	add.rn.f32 	%f1212, %f1207, %f1211;
	mul.rn.f32 	%f1213, %f1208, %f178;
	neg.f32 	%f1214, %f1213;
	fma.rn.f32 	%f1215, %f1208, %f178, %f1214;
	fma.rn.f32 	%f1216, %f1212, %f178, %f1215;
	cvt.rni.f32.f32 	%f1217, %f1213;
	sub.f32 	%f1218, %f1213, %f1217;
	add.f32 	%f1219, %f1218, %f1216;
	fma.rn.f32 	%f1220, %f1219, 0f391FCB8E, 0f3AAF85ED;
	fma.rn.f32 	%f1221, %f1220, %f1219, 0f3C1D9856;
	fma.rn.f32 	%f1222, %f1221, %f1219, 0f3D6357BB;
	fma.rn.f32 	%f1223, %f1222, %f1219, 0f3E75FDEC;
	fma.rn.f32 	%f1224, %f1223, %f1219, 0f3F317218;
	fma.rn.f32 	%f1225, %f1224, %f1219, 0f3F800000;
	cvt.rzi.s32.f32 	%r179, %f1217;
	setp.gt.f32 	%p289, %f1217, 0f00000000;
	selp.b32 	%r180, 0, -2097152000, %p289;
	add.s32 	%r181, %r180, 2130706432;
	mov.b32 	%f1226, %r181;
	mul.f32 	%f1227, %f1225, %f1226;
	shl.b32 	%r182, %r179, 23;
	sub.s32 	%r183, %r182, %r180;
	mov.b32 	%f1228, %r183;
	mul.f32 	%f1229, %f1227, %f1228;
	abs.f32 	%f1230, %f1213;
	setp.gt.f32 	%p290, %f1230, 0f43180000;
	setp.lt.f32 	%p291, %f1213, 0f00000000;
	selp.f32 	%f1231, 0f00000000, 0f7F800000, %p291;
	selp.f32 	%f183, %f1231, %f1229, %p290;
	setp.eq.f32 	%p292, %f180, 0f3F800000;
	setp.eq.f32 	%p293, %f178, 0f00000000;
	or.pred  	%p294, %p292, %p293;
	@%p294 bra 	$L__BB0_149;
	setp.num.f32 	%p295, %f182, %f182;
	abs.f32 	%f1232, %f178;
	setp.num.f32 	%p296, %f1232, %f1232;
	and.pred  	%p297, %p295, %p296;
	@%p297 bra 	$L__BB0_144;
	add.rn.f32 	%f1489, %f180, %f178;
	bra.uni 	$L__BB0_149;
$L__BB0_144:
	setp.neu.f32 	%p298, %f180, 0f00000000;
	setp.neu.f32 	%p299, %f182, 0f7F800000;
	and.pred  	%p300, %p298, %p299;
	@%p300 bra 	$L__BB0_146;
	setp.neu.f32 	%p307, %f181, 0f3F800000;
	add.f32 	%f1237, %f180, %f180;
	mov.b32 	%r184, %f1237;
	setp.lt.f32 	%p308, %f178, 0f00000000;
	xor.b32  	%r185, %r184, 2139095040;
	selp.b32 	%r186, %r185, %r184, %p308;
	and.b32  	%r187, %r186, 2147483647;
	selp.b32 	%r188, %r187, %r186, %p307;
	mov.b32 	%f1489, %r188;
	bra.uni 	$L__BB0_149;
$L__BB0_146:
	setp.eq.f32 	%p301, %f180, 0fBF800000;
	setp.eq.f32 	%p302, %f1232, 0f7F800000;
	and.pred  	%p303, %p301, %p302;
	@%p303 bra 	$L__BB0_149;
	setp.geu.f32 	%p304, %f180, 0f00000000;
	mov.f32 	%f1489, %f183;
	@%p304 bra 	$L__BB0_149;
	setp.neu.f32 	%p305, %f181, 0f3F800000;
	neg.f32 	%f1234, %f183;
	selp.f32 	%f1235, %f183, %f1234, %p305;
	cvt.rmi.f32.f32 	%f1236, %f178;
	setp.neu.f32 	%p306, %f178, %f1236;
	selp.f32 	%f1489, 0f7FFFFFFF, %f1235, %p306;
$L__BB0_149:
	mov.f32 	%f1238, 0f3F800000;
	sub.f32 	%f1239, %f1238, %f1489;
	fma.rn.f32 	%f1240, %f280, %f1239, %f179;
	add.f32 	%f1485, %f154, %f1240;
	bra.uni 	$L__BB0_160;
$L__BB0_150:
	setp.leu.f32 	%p264, %f1486, 0f3F000000;
	add.f32 	%f1103, %f280, 0f3F000000;
	setp.geu.f32 	%p265, %f1486, %f1103;
	or.pred  	%p266, %p264, %p265;
	mov.f32 	%f1490, 0f3F800000;
	@%p266 bra 	$L__BB0_160;
	add.f32 	%f1105, %f1486, 0fBF000000;
	rcp.rn.f32 	%f1106, %f280;
	mul.f32 	%f190, %f1106, %f1105;
	mul.f32 	%f1107, %f178, 0f3F000000;
	cvt.rzi.f32.f32 	%f1108, %f1107;
	add.f32 	%f1109, %f1108, %f1108;
	sub.f32 	%f1110, %f178, %f1109;
	abs.f32 	%f191, %f1110;
	abs.f32 	%f192, %f190;
	setp.lt.f32 	%p267, %f192, 0f00800000;
	mul.f32 	%f1111, %f192, 0f4B800000;
	selp.f32 	%f1112, %f1111, %f192, %p267;
	selp.f32 	%f1113, 0fC1C00000, 0f00000000, %p267;
	mov.b32 	%r161, %f1112;
	add.s32 	%r162, %r161, -1060439283;
	and.b32  	%r163, %r162, -8388608;
	sub.s32 	%r164, %r161, %r163;
	mov.b32 	%f1114, %r164;
	cvt.rn.f32.s32 	%f1115, %r163;
	fma.rn.f32 	%f1116, %f1115, 0f34000000, %f1113;
	add.f32 	%f1117, %f1114, 0fBF800000;
	add.f32 	%f1118, %f1114, 0f3F800000;
	rcp.approx.ftz.f32 	%f1119, %f1118;
	add.f32 	%f1120, %f1117, %f1117;
	mul.f32 	%f1121, %f1120, %f1119;
	mul.f32 	%f1122, %f1121, %f1121;
	sub.f32 	%f1123, %f1117, %f1121;
	add.f32 	%f1124, %f1123, %f1123;
	neg.f32 	%f1125, %f1121;
	fma.rn.f32 	%f1126, %f1125, %f1117, %f1124;
	mul.rn.f32 	%f1127, %f1119, %f1126;
	fma.rn.f32 	%f1128, %f1122, 0f3A2C32E4, 0f3B52E7DB;
	fma.rn.f32 	%f1129, %f1128, %f1122, 0f3C93BB73;
	fma.rn.f32 	%f1130, %f1129, %f1122, 0f3DF6384F;
	mul.rn.f32 	%f1131, %f1130, %f1122;
	fma.rn.f32 	%f1132, %f1121, 0f3FB8AA3B, %f1116;
	sub.f32 	%f1133, %f1116, %f1132;
	fma.rn.f32 	%f1134, %f1121, 0f3FB8AA3B, %f1133;
	fma.rn.f32 	%f1135, %f1127, 0f3FB8AA3B, %f1134;
	fma.rn.f32 	%f1136, %f1121, 0f32A55E34, %f1135;
	mul.f32 	%f1137, %f1131, 0f40400000;
	fma.rn.f32 	%f1138, %f1137, %f1127, %f1136;
	fma.rn.f32 	%f1139, %f1131, %f1121, %f1138;
	add.rn.f32 	%f1140, %f1132, %f1139;
	neg.f32 	%f1141, %f1132;
	add.rn.f32 	%f1142, %f1140, %f1141;
	neg.f32 	%f1143, %f1142;
	add.rn.f32 	%f1144, %f1139, %f1143;
	mul.rn.f32 	%f1145, %f1140, %f178;
	neg.f32 	%f1146, %f1145;
	fma.rn.f32 	%f1147, %f1140, %f178, %f1146;
	fma.rn.f32 	%f1148, %f1144, %f178, %f1147;
	cvt.rni.f32.f32 	%f1149, %f1145;
	sub.f32 	%f1150, %f1145, %f1149;
	add.f32 	%f1151, %f1150, %f1148;
	fma.rn.f32 	%f1152, %f1151, 0f391FCB8E, 0f3AAF85ED;
	fma.rn.f32 	%f1153, %f1152, %f1151, 0f3C1D9856;
	fma.rn.f32 	%f1154, %f1153, %f1151, 0f3D6357BB;
	fma.rn.f32 	%f1155, %f1154, %f1151, 0f3E75FDEC;
	fma.rn.f32 	%f1156, %f1155, %f1151, 0f3F317218;
	fma.rn.f32 	%f1157, %f1156, %f1151, 0f3F800000;
	cvt.rzi.s32.f32 	%r165, %f1149;
	setp.gt.f32 	%p268, %f1149, 0f00000000;
	selp.b32 	%r166, 0, -2097152000, %p268;
	add.s32 	%r167, %r166, 2130706432;
	mov.b32 	%f1158, %r167;
	mul.f32 	%f1159, %f1157, %f1158;
	shl.b32 	%r168, %r165, 23;
	sub.s32 	%r169, %r168, %r166;
	mov.b32 	%f1160, %r169;
	mul.f32 	%f1161, %f1159, %f1160;
	abs.f32 	%f1162, %f1145;
	setp.gt.f32 	%p269, %f1162, 0f43180000;
	setp.lt.f32 	%p270, %f1145, 0f00000000;
	selp.f32 	%f1163, 0f00000000, 0f7F800000, %p270;
	selp.f32 	%f193, %f1163, %f1161, %p269;
	setp.eq.f32 	%p271, %f190, 0f3F800000;
	setp.eq.f32 	%p272, %f178, 0f00000000;
	or.pred  	%p273, %p271, %p272;
	@%p273 bra 	$L__BB0_159;
	setp.num.f32 	%p274, %f192, %f192;
	abs.f32 	%f1164, %f178;
	setp.num.f32 	%p275, %f1164, %f1164;
	and.pred  	%p276, %p274, %p275;
	@%p276 bra 	$L__BB0_154;
	add.rn.f32 	%f1490, %f190, %f178;
	bra.uni 	$L__BB0_159;
$L__BB0_154:
	setp.neu.f32 	%p277, %f190, 0f00000000;
	setp.neu.f32 	%p278, %f192, 0f7F800000;
	and.pred  	%p279, %p277, %p278;
	@%p279 bra 	$L__BB0_156;
	setp.neu.f32 	%p286, %f191, 0f3F800000;
	add.f32 	%f1169, %f190, %f190;
	mov.b32 	%r170, %f1169;
	setp.lt.f32 	%p287, %f178, 0f00000000;
	xor.b32  	%r171, %r170, 2139095040;
	selp.b32 	%r172, %r171, %r170, %p287;
	and.b32  	%r173, %r172, 2147483647;
	selp.b32 	%r174, %r173, %r172, %p286;
	mov.b32 	%f1490, %r174;
	bra.uni 	$L__BB0_159;
$L__BB0_156:
	setp.eq.f32 	%p280, %f190, 0fBF800000;
	setp.eq.f32 	%p281, %f1164, 0f7F800000;
	and.pred  	%p282, %p280, %p281;
	@%p282 bra 	$L__BB0_159;
	setp.geu.f32 	%p283, %f190, 0f00000000;
	mov.f32 	%f1490, %f193;
	@%p283 bra 	$L__BB0_159;
	setp.neu.f32 	%p284, %f191, 0f3F800000;
	neg.f32 	%f1166, %f193;
	selp.f32 	%f1167, %f193, %f1166, %p284;
	cvt.rmi.f32.f32 	%f1168, %f178;
	setp.neu.f32 	%p285, %f178, %f1168;
	selp.f32 	%f1490, 0f7FFFFFFF, %f1167, %p285;
$L__BB0_159:
	fma.rn.f32 	%f1170, %f280, %f1490, 0f3F000000;
	add.f32 	%f1485, %f154, %f1170;
$L__BB0_160:
	setp.geu.f32 	%p309, %f37, 0f3F000000;
	@%p309 bra 	$L__BB0_162;
	add.f32 	%f1243, %f59, 0f3F800000;
	mul.f32 	%f1492, %f37, %f1243;
	bra.uni 	$L__BB0_163;
$L__BB0_162:
	add.f32 	%f1241, %f37, %f59;
	mul.f32 	%f1242, %f37, %f59;
	sub.f32 	%f1492, %f1241, %f1242;
$L__BB0_163:
	add.f32 	%f1244, %f37, %f37;
	sub.f32 	%f204, %f1244, %f1492;
	add.f32 	%f1245, %f1485, 0f3EAAAAAB;
	setp.lt.f32 	%p310, %f1245, 0f00000000;
	add.f32 	%f1246, %f1245, 0f3F800000;
	setp.gt.f32 	%p311, %f1245, 0f3F800000;
	add.f32 	%f1247, %f1245, 0fBF800000;
	selp.f32 	%f1248, %f1247, %f1245, %p311;
	selp.f32 	%f205, %f1246, %f1248, %p310;
	setp.geu.f32 	%p312, %f205, 0f3E2AAAAB;
	@%p312 bra 	$L__BB0_165;
	sub.f32 	%f1253, %f1492, %f204;
	mul.f32 	%f1254, %f1253, 0f40C00000;
	fma.rn.f32 	%f1493, %f205, %f1254, %f204;
	bra.uni 	$L__BB0_168;
$L__BB0_165:
	setp.lt.f32 	%p313, %f205, 0f3F000000;
	mov.f32 	%f1493, %f1492;
	@%p313 bra 	$L__BB0_168;
	setp.geu.f32 	%p314, %f205, 0f3F2AAAAB;
	mov.f32 	%f1493, %f204;
	@%p314 bra 	$L__BB0_168;
	sub.f32 	%f1249, %f1492, %f204;
	mov.f32 	%f1250, 0f3F2AAAAB;
	sub.f32 	%f1251, %f1250, %f205;
	mul.f32 	%f1252, %f1251, %f1249;
	fma.rn.f32 	%f1493, %f1252, 0f40C00000, %f204;
$L__BB0_168:
	setp.lt.f32 	%p315, %f1485, 0f00000000;
	add.f32 	%f1255, %f1485, 0f3F800000;
	setp.gt.f32 	%p316, %f1485, 0f3F800000;
	add.f32 	%f1256, %f1485, 0fBF800000;
	selp.f32 	%f1257, %f1256, %f1485, %p316;
	selp.f32 	%f209, %f1255, %f1257, %p315;
	setp.geu.f32 	%p317, %f209, 0f3E2AAAAB;
	@%p317 bra 	$L__BB0_170;
	sub.f32 	%f1262, %f1492, %f204;
	mul.f32 	%f1263, %f1262, 0f40C00000;
	fma.rn.f32 	%f1494, %f209, %f1263, %f204;
	bra.uni 	$L__BB0_173;
$L__BB0_170:
	setp.lt.f32 	%p318, %f209, 0f3F000000;
	mov.f32 	%f1494, %f1492;
	@%p318 bra 	$L__BB0_173;
	setp.geu.f32 	%p319, %f209, 0f3F2AAAAB;
	mov.f32 	%f1494, %f204;
	@%p319 bra 	$L__BB0_173;
	sub.f32 	%f1258, %f1492, %f204;
	mov.f32 	%f1259, 0f3F2AAAAB;
	sub.f32 	%f1260, %f1259, %f209;
	mul.f32 	%f1261, %f1260, %f1258;
	fma.rn.f32 	%f1494, %f1261, 0f40C00000, %f204;
$L__BB0_173:
	add.f32 	%f1264, %f1485, 0fBEAAAAAB;
	setp.lt.f32 	%p320, %f1264, 0f00000000;
	add.f32 	%f1265, %f1264, 0f3F800000;
	setp.gt.f32 	%p321, %f1264, 0f3F800000;
	add.f32 	%f1266, %f1264, 0fBF800000;
	selp.f32 	%f1267, %f1266, %f1264, %p321;
	selp.f32 	%f213, %f1265, %f1267, %p320;
	setp.geu.f32 	%p322, %f213, 0f3E2AAAAB;
	@%p322 bra 	$L__BB0_175;
	sub.f32 	%f1272, %f1492, %f204;
	mul.f32 	%f1273, %f1272, 0f40C00000;
	fma.rn.f32 	%f1495, %f213, %f1273, %f204;
	bra.uni 	$L__BB0_178;
$L__BB0_175:
	setp.lt.f32 	%p323, %f213, 0f3F000000;
	mov.f32 	%f1495, %f1492;
	@%p323 bra 	$L__BB0_178;
	setp.geu.f32 	%p324, %f213, 0f3F2AAAAB;
	mov.f32 	%f1495, %f204;
	@%p324 bra 	$L__BB0_178;
	sub.f32 	%f1268, %f1492, %f204;
	mov.f32 	%f1269, 0f3F2AAAAB;
	sub.f32 	%f1270, %f1269, %f213;
	mul.f32 	%f1271, %f1270, %f1268;
	fma.rn.f32 	%f1495, %f1271, 0f40C00000, %f204;
$L__BB0_178:
	setp.eq.f32 	%p325, %f59, 0f00000000;
	selp.f32 	%f1500, %f37, %f1493, %p325;
	selp.f32 	%f1499, %f37, %f1494, %p325;
	selp.f32 	%f1501, %f37, %f1495, %p325;
	mul.f32 	%f1274, %f1499, 0f3F1645A2;
	fma.rn.f32 	%f1275, %f1500, 0f3E991687, %f1274;
	fma.rn.f32 	%f220, %f1501, 0f3DE978D5, %f1275;
	add.f32 	%f1276, %f1500, %f1499;
	add.f32 	%f1277, %f1276, %f1501;
	div.rn.f32 	%f221, %f1277, 0f40400000;
	setp.ltu.f32 	%p326, %f284, 0f3F800000;
	@%p326 bra 	$L__BB0_180;
	mov.f32 	%f1278, 0f3F800000;
	sub.f32 	%f1279, %f1278, %f284;
	sub.f32 	%f1280, %f1278, %f221;
	fma.rn.f32 	%f1496, %f1279, %f1280, %f221;
	bra.uni 	$L__BB0_186;
$L__BB0_180:
	setp.ltu.f32 	%p327, %f284, 0f00000000;
	@%p327 bra 	$L__BB0_182;
	setp.ge.f32 	%p328, %f221, %f284;
	div.rn.f32 	%f1281, %f221, %f284;
	selp.f32 	%f1496, 0f3F800000, %f1281, %p328;
	bra.uni 	$L__BB0_186;
$L__BB0_182:
	setp.geu.f32 	%p329, %f284, 0fBF800000;
	@%p329 bra 	$L__BB0_184;
	mov.f32 	%f1286, 0f3F800000;
	sub.f32 	%f1287, %f1286, %f221;
	add.f32 	%f1288, %f284, 0f3F800000;
	fma.rn.f32 	%f1496, %f1288, %f221, %f1287;
	bra.uni 	$L__BB0_186;
$L__BB0_184:
	add.f32 	%f225, %f284, 0f3F800000;
	setp.le.f32 	%p330, %f221, %f225;
	mov.f32 	%f1496, 0f3F800000;
	@%p330 bra 	$L__BB0_186;
	mov.f32 	%f1283, 0f3F800000;
	sub.f32 	%f1284, %f1283, %f221;
	sub.f32 	%f1285, %f1283, %f225;
	div.rn.f32 	%f1496, %f1284, %f1285;
$L__BB0_186:
	setp.leu.f32 	%p331, %f285, 0f3F800000;
	mov.f32 	%f1497, 0f3F800000;
	mov.f32 	%f1498, 0f3F800000;
	@%p331 bra 	$L__BB0_196;
	mov.f32 	%f1353, 0f3F800000;
	sub.f32 	%f228, %f1353, %f59;
	mul.f32 	%f1354, %f285, 0f3F000000;
	cvt.rzi.f32.f32 	%f1355, %f1354;
	add.f32 	%f1356, %f1355, %f1355;
	sub.f32 	%f1357, %f285, %f1356;
	abs.f32 	%f229, %f1357;
	abs.f32 	%f230, %f228;
	setp.lt.f32 	%p353, %f230, 0f00800000;
	mul.f32 	%f1358, %f230, 0f4B800000;
	selp.f32 	%f1359, %f1358, %f230, %p353;
	selp.f32 	%f1360, 0fC1C00000, 0f00000000, %p353;
	mov.b32 	%r203, %f1359;
	add.s32 	%r204, %r203, -1060439283;
	and.b32  	%r205, %r204, -8388608;
	sub.s32 	%r206, %r203, %r205;
	mov.b32 	%f1361, %r206;
	cvt.rn.f32.s32 	%f1362, %r205;
	fma.rn.f32 	%f1363, %f1362, 0f34000000, %f1360;
	add.f32 	%f1364, %f1361, 0fBF800000;
	add.f32 	%f1365, %f1361, 0f3F800000;
	rcp.approx.ftz.f32 	%f1366, %f1365;
	add.f32 	%f1367, %f1364, %f1364;
	mul.f32 	%f1368, %f1367, %f1366;
	mul.f32 	%f1369, %f1368, %f1368;
	sub.f32 	%f1370, %f1364, %f1368;
	add.f32 	%f1371, %f1370, %f1370;
	neg.f32 	%f1372, %f1368;
	fma.rn.f32 	%f1373, %f1372, %f1364, %f1371;
	mul.rn.f32 	%f1374, %f1366, %f1373;
	fma.rn.f32 	%f1375, %f1369, 0f3A2C32E4, 0f3B52E7DB;
	fma.rn.f32 	%f1376, %f1375, %f1369, 0f3C93BB73;
	fma.rn.f32 	%f1377, %f1376, %f1369, 0f3DF6384F;
	mul.rn.f32 	%f1378, %f1377, %f1369;
	fma.rn.f32 	%f1379, %f1368, 0f3FB8AA3B, %f1363;
	sub.f32 	%f1380, %f1363, %f1379;
	fma.rn.f32 	%f1381, %f1368, 0f3FB8AA3B, %f1380;
	fma.rn.f32 	%f1382, %f1374, 0f3FB8AA3B, %f1381;
	fma.rn.f32 	%f1383, %f1368, 0f32A55E34, %f1382;
	mul.f32 	%f1384, %f1378, 0f40400000;
	fma.rn.f32 	%f1385, %f1384, %f1374, %f1383;
	fma.rn.f32 	%f1386, %f1378, %f1368, %f1385;
	add.rn.f32 	%f1387, %f1379, %f1386;
	neg.f32 	%f1388, %f1379;
	add.rn.f32 	%f1389, %f1387, %f1388;
	neg.f32 	%f1390, %f1389;
	add.rn.f32 	%f1391, %f1386, %f1390;
	mul.rn.f32 	%f1392, %f1387, %f285;
	neg.f32 	%f1393, %f1392;
	fma.rn.f32 	%f1394, %f1387, %f285, %f1393;
	fma.rn.f32 	%f1395, %f1391, %f285, %f1394;
	cvt.rni.f32.f32 	%f1396, %f1392;
	sub.f32 	%f1397, %f1392, %f1396;
	add.f32 	%f1398, %f1397, %f1395;
	fma.rn.f32 	%f1399, %f1398, 0f391FCB8E, 0f3AAF85ED;
	fma.rn.f32 	%f1400, %f1399, %f1398, 0f3C1D9856;
	fma.rn.f32 	%f1401, %f1400, %f1398, 0f3D6357BB;
	fma.rn.f32 	%f1402, %f1401, %f1398, 0f3E75FDEC;
	fma.rn.f32 	%f1403, %f1402, %f1398, 0f3F317218;
	fma.rn.f32 	%f1404, %f1403, %f1398, 0f3F800000;
	cvt.rzi.s32.f32 	%r207, %f1396;
	setp.gt.f32 	%p354, %f1396, 0f00000000;
	selp.b32 	%r208, 0, -2097152000, %p354;
	add.s32 	%r209, %r208, 2130706432;
	mov.b32 	%f1405, %r209;
	mul.f32 	%f1406, %f1404, %f1405;
	shl.b32 	%r210, %r207, 23;
	sub.s32 	%r211, %r210, %r208;
	mov.b32 	%f1407, %r211;
	mul.f32 	%f1408, %f1406, %f1407;
	abs.f32 	%f1409, %f1392;
	setp.gt.f32 	%p355, %f1409, 0f43180000;
	setp.lt.f32 	%p356, %f1392, 0f00000000;
	selp.f32 	%f1410, 0f00000000, 0f7F800000, %p356;
	selp.f32 	%f231, %f1410, %f1408, %p355;
	setp.eq.f32 	%p357, %f228, 0f3F800000;
	@%p357 bra 	$L__BB0_195;
	setp.num.f32 	%p358, %f230, %f230;
	abs.f32 	%f1411, %f285;
	setp.num.f32 	%p359, %f1411, %f1411;
	and.pred  	%p360, %p358, %p359;
	@%p360 bra 	$L__BB0_190;
	add.rn.f32 	%f1497, %f228, %f285;
	bra.uni 	$L__BB0_195;
$L__BB0_190:
	setp.neu.f32 	%p361, %f228, 0f00000000;
	setp.neu.f32 	%p362, %f230, 0f7F800000;
	and.pred  	%p363, %p361, %p362;
	@%p363 bra 	$L__BB0_192;
	setp.neu.f32 	%p370, %f229, 0f3F800000;
	add.f32 	%f1416, %f228, %f228;
	mov.b32 	%r212, %f1416;
	and.b32  	%r213, %r212, 2147483647;
	mov.b32 	%f1417, %r213;
	selp.f32 	%f1497, %f1417, %f1416, %p370;
	bra.uni 	$L__BB0_195;
$L__BB0_192:
	setp.eq.f32 	%p364, %f228, 0fBF800000;
	setp.eq.f32 	%p365, %f1411, 0f7F800000;
	and.pred  	%p366, %p364, %p365;
	@%p366 bra 	$L__BB0_195;
	setp.geu.f32 	%p367, %f228, 0f00000000;
	mov.f32 	%f1497, %f231;
	@%p367 bra 	$L__BB0_195;
	setp.neu.f32 	%p368, %f229, 0f3F800000;
	neg.f32 	%f1413, %f231;
	selp.f32 	%f1414, %f231, %f1413, %p368;
	cvt.rmi.f32.f32 	%f1415, %f285;
	setp.neu.f32 	%p369, %f285, %f1415;
	selp.f32 	%f1497, 0f7FFFFFFF, %f1414, %p369;
$L__BB0_195:
	mov.f32 	%f1418, 0f3F800000;
	sub.f32 	%f1498, %f1418, %f1497;
	bra.uni 	$L__BB0_204;
$L__BB0_196:
	rcp.rn.f32 	%f238, %f285;
	mul.f32 	%f1290, %f238, 0f3F000000;
	cvt.rzi.f32.f32 	%f1291, %f1290;
	add.f32 	%f1292, %f1291, %f1291;
	sub.f32 	%f1293, %f238, %f1292;
	abs.f32 	%f239, %f1293;
	abs.f32 	%f240, %f59;
	setp.lt.f32 	%p332, %f240, 0f00800000;
	mul.f32 	%f1294, %f240, 0f4B800000;
	selp.f32 	%f1295, %f1294, %f240, %p332;
	selp.f32 	%f1296, 0fC1C00000, 0f00000000, %p332;
	mov.b32 	%r189, %f1295;
	add.s32 	%r190, %r189, -1060439283;
	and.b32  	%r191, %r190, -8388608;
	sub.s32 	%r192, %r189, %r191;
	mov.b32 	%f1297, %r192;
	cvt.rn.f32.s32 	%f1298, %r191;
	fma.rn.f32 	%f1299, %f1298, 0f34000000, %f1296;
	add.f32 	%f1300, %f1297, 0fBF800000;
	add.f32 	%f1301, %f1297, 0f3F800000;
	rcp.approx.ftz.f32 	%f1302, %f1301;
	add.f32 	%f1303, %f1300, %f1300;
	mul.f32 	%f1304, %f1303, %f1302;
	mul.f32 	%f1305, %f1304, %f1304;
	sub.f32 	%f1306, %f1300, %f1304;
	add.f32 	%f1307, %f1306, %f1306;
	neg.f32 	%f1308, %f1304;
	fma.rn.f32 	%f1309, %f1308, %f1300, %f1307;
	mul.rn.f32 	%f1310, %f1302, %f1309;
	fma.rn.f32 	%f1311, %f1305, 0f3A2C32E4, 0f3B52E7DB;
	fma.rn.f32 	%f1312, %f1311, %f1305, 0f3C93BB73;
	fma.rn.f32 	%f1313, %f1312, %f1305, 0f3DF6384F;
	mul.rn.f32 	%f1314, %f1313, %f1305;
	fma.rn.f32 	%f1315, %f1304, 0f3FB8AA3B, %f1299;
	sub.f32 	%f1316, %f1299, %f1315;
	fma.rn.f32 	%f1317, %f1304, 0f3FB8AA3B, %f1316;
	fma.rn.f32 	%f1318, %f1310, 0f3FB8AA3B, %f1317;
	fma.rn.f32 	%f1319, %f1304, 0f32A55E34, %f1318;
	mul.f32 	%f1320, %f1314, 0f40400000;
	fma.rn.f32 	%f1321, %f1320, %f1310, %f1319;
	fma.rn.f32 	%f1322, %f1314, %f1304, %f1321;
	add.rn.f32 	%f1323, %f1315, %f1322;
	neg.f32 	%f1324, %f1315;
	add.rn.f32 	%f1325, %f1323, %f1324;
	neg.f32 	%f1326, %f1325;
	add.rn.f32 	%f1327, %f1322, %f1326;
	mul.rn.f32 	%f1328, %f1323, %f238;
	neg.f32 	%f1329, %f1328;
	fma.rn.f32 	%f1330, %f1323, %f238, %f1329;
	fma.rn.f32 	%f1331, %f1327, %f238, %f1330;
	cvt.rni.f32.f32 	%f1332, %f1328;
	sub.f32 	%f1333, %f1328, %f1332;
	add.f32 	%f1334, %f1333, %f1331;
	fma.rn.f32 	%f1335, %f1334, 0f391FCB8E, 0f3AAF85ED;
	fma.rn.f32 	%f1336, %f1335, %f1334, 0f3C1D9856;
	fma.rn.f32 	%f1337, %f1336, %f1334, 0f3D6357BB;
	fma.rn.f32 	%f1338, %f1337, %f1334, 0f3E75FDEC;
	fma.rn.f32 	%f1339, %f1338, %f1334, 0f3F317218;
	fma.rn.f32 	%f1340, %f1339, %f1334, 0f3F800000;
	cvt.rzi.s32.f32 	%r193, %f1332;
	setp.gt.f32 	%p333, %f1332, 0f00000000;
	selp.b32 	%r194, 0, -2097152000, %p333;
	add.s32 	%r195, %r194, 2130706432;
	mov.b32 	%f1341, %r195;
	mul.f32 	%f1342, %f1340, %f1341;
	shl.b32 	%r196, %r193, 23;
	sub.s32 	%r197, %r196, %r194;
	mov.b32 	%f1343, %r197;
	mul.f32 	%f1344, %f1342, %f1343;
	abs.f32 	%f1345, %f1328;
	setp.gt.f32 	%p334, %f1345, 0f43180000;
	setp.lt.f32 	%p335, %f1328, 0f00000000;
	selp.f32 	%f1346, 0f00000000, 0f7F800000, %p335;
	selp.f32 	%f241, %f1346, %f1344, %p334;
	setp.eq.f32 	%p336, %f59, 0f3F800000;
	setp.eq.f32 	%p337, %f238, 0f00000000;
	or.pred  	%p338, %p337, %p336;
	@%p338 bra 	$L__BB0_204;
	setp.num.f32 	%p339, %f240, %f240;
	abs.f32 	%f1347, %f238;
	setp.num.f32 	%p340, %f1347, %f1347;
	and.pred  	%p341, %p339, %p340;
	@%p341 bra 	$L__BB0_199;
	add.rn.f32 	%f1498, %f59, %f238;
	bra.uni 	$L__BB0_204;
$L__BB0_199:
	setp.neu.f32 	%p342, %f59, 0f00000000;
	setp.neu.f32 	%p343, %f240, 0f7F800000;
	and.pred  	%p344, %p342, %p343;
	@%p344 bra 	$L__BB0_201;
	setp.neu.f32 	%p351, %f239, 0f3F800000;
	add.f32 	%f1352, %f59, %f59;
	mov.b32 	%r198, %f1352;
	setp.lt.f32 	%p352, %f238, 0f00000000;
	xor.b32  	%r199, %r198, 2139095040;
	selp.b32 	%r200, %r199, %r198, %p352;
	and.b32  	%r201, %r200, 2147483647;
	selp.b32 	%r202, %r201, %r200, %p351;
	mov.b32 	%f1498, %r202;
	bra.uni 	$L__BB0_204;
$L__BB0_201:
	setp.eq.f32 	%p345, %f59, 0fBF800000;
	setp.eq.f32 	%p346, %f1347, 0f7F800000;
	and.pred  	%p347, %p345, %p346;
	@%p347 bra 	$L__BB0_204;
	setp.geu.f32 	%p348, %f59, 0f00000000;
	mov.f32 	%f1498, %f241;
	@%p348 bra 	$L__BB0_204;
	setp.neu.f32 	%p349, %f239, 0f3F800000;
	neg.f32 	%f1349, %f241;
	selp.f32 	%f1350, %f241, %f1349, %p349;
	cvt.rmi.f32.f32 	%f1351, %f238;
	setp.neu.f32 	%p350, %f238, %f1351;
	selp.f32 	%f1498, 0f7FFFFFFF, %f1350, %p350;
$L__BB0_204:
	setp.ge.f32 	%p371, %f1496, 0f3F800000;
	selp.f32 	%f1419, 0f3F800000, %f1496, %p371;
	setp.le.f32 	%p372, %f1496, 0f00000000;
	selp.f32 	%f1420, 0f00000000, %f1419, %p372;
	mul.f32 	%f1421, %f1420, %f1498;
	div.rn.f32 	%f1422, %f220, %f221;
	mul.f32 	%f1423, %f1422, %f1421;
	setp.gt.f32 	%p373, %f1423, 0f3F800000;
	selp.f32 	%f247, 0f3F800000, %f1423, %p373;
	setp.neu.f32 	%p374, %f259, 0f3F800000;
	@%p374 bra 	$L__BB0_206;
	mul.f32 	%f1424, %f286, %f1500;
	mov.f32 	%f1425, 0f3F800000;
	sub.f32 	%f1426, %f1425, %f247;
	mul.f32 	%f1427, %f1500, %f1426;
	fma.rn.f32 	%f1500, %f1424, %f247, %f1427;
	mul.f32 	%f1428, %f286, %f1499;
	mul.f32 	%f1429, %f1499, %f1426;
	fma.rn.f32 	%f1499, %f1428, %f247, %f1429;
	mul.f32 	%f1430, %f286, %f1501;
	mul.f32 	%f1431, %f1501, %f1426;
	fma.rn.f32 	%f1501, %f1430, %f247, %f1431;
$L__BB0_206:
	ld.param.u64 	%rd9, [_Z17HueConvergeKerneliifffffffffffffffffffffffffffffffffPKfPf_param_36];
	ld.param.f32 	%f1442, [_Z17HueConvergeKerneliifffffffffffffffffffffffffffffffffPKfPf_param_9];
	setp.eq.f32 	%p375, %f260, 0f3F800000;
	setp.eq.f32 	%p376, %f1442, 0f3F800000;
	selp.f32 	%f1432, %f247, %f1500, %p376;
	selp.f32 	%f1433, %f58, %f1432, %p375;
	cvta.to.global.u64 	%rd6, %rd9;
	mul.wide.s32 	%rd7, %r3, 4;
	add.s64 	%rd8, %rd6, %rd7;
	st.global.f32 	[%rd8], %f1433;
	selp.f32 	%f1434, %f247, %f1499, %p376;
	selp.f32 	%f1435, %f58, %f1434, %p375;
	st.global.f32 	[%rd8+4], %f1435;
	selp.f32 	%f1436, %f247, %f1501, %p376;
	selp.f32 	%f1437, %f58, %f1436, %p375;
	st.global.f32 	[%rd8+8], %f1437;
	ld.global.f32 	%f1438, [%rd1+12];
	st.global.f32 	[%rd8+12], %f1438;
$L__BB0_207:
	ret;

}


// ===== COMPILED SASS (sm_100) =====

	.target	sm_100

	.elftype	@"ET_EXEC"


//--------------------- .note.nv.tkinfo           --------------------------
	.section	.note.nv.tkinfo,"",@"SHT_NOTE"
	.sectionflags	@"SHF_NOTE_NV_TKINFO"
	.tkinfo
        /*0018*/ 	.word	0x00000002
        /*0030*/ 	.string	""
        /*0030*/ 	.string	"ptxas"
        /*0030*/ 	.string	"Cuda compilation tools, release 13.0, V13.0.88"
        /*0030*/ 	.string	"Build cuda_13.0.r13.0/compiler.36424714_0"
        /*0030*/ 	.string	"-arch sm_100 -m 64 "



//--------------------- .note.nv.cuinfo           --------------------------
	.section	.note.nv.cuinfo,"",@"SHT_NOTE"
	.sectionflags	@"SHF_NOTE_NV_CUINFO"
        /*0018*/ 	.short	0x0002
        /*001a*/ 	.short	0x0064
        /*001c*/ 	.short	0x0082
	.zero		2


//--------------------- .nv.info                  --------------------------
	.section	.nv.info,"",@"SHT_CUDA_INFO"
	.align	4


	//----- nvinfo : EIATTR_REGCOUNT
	.align		4
        /*0000*/ 	.byte	0x04, 0x2f
        /*0002*/ 	.short	(.L_1 - .L_0)
	.align		4
.L_0:
        /*0004*/ 	.word	index@(_Z17HueConvergeKerneliifffffffffffffffffffffffffffffffffPKfPf)
        /*0008*/ 	.word	0x0000001e


	//----- nvinfo : EIATTR_FRAME_SIZE
	.align		4
.L_1:
        /*000c*/ 	.byte	0x04, 0x11
        /*000e*/ 	.short	(.L_3 - .L_2)
	.align		4
.L_2:
        /*0010*/ 	.word	index@($__internal_2_$__cuda_sm3x_div_rn_noftz_f32_slowpath)
        /*0014*/ 	.word	0x00000000


	//----- nvinfo : EIATTR_FRAME_SIZE
	.align		4
.L_3:
        /*0018*/ 	.byte	0x04, 0x11
        /*001a*/ 	.short	(.L_5 - .L_4)
	.align		4
.L_4:
        /*001c*/ 	.word	index@($__internal_1_$__cuda_sm20_rcp_rn_f32_slowpath)
        /*0020*/ 	.word	0x00000000


	//----- nvinfo : EIATTR_FRAME_SIZE
	.align		4
.L_5:
        /*0024*/ 	.byte	0x04, 0x11
        /*0026*/ 	.short	(.L_7 - .L_6)
	.align		4
.L_6:
        /*0028*/ 	.word	index@($__internal_0_$__cuda_sm20_div_rn_f64_full)
        /*002c*/ 	.word	0x00000000


	//----- nvinfo : EIATTR_FRAME_SIZE
	.align		4
.L_7:
        /*0030*/ 	.byte	0x04, 0x11
        /*0032*/ 	.short	(.L_9 - .L_8)
	.align		4
.L_8:
        /*0034*/ 	.word	index@(_Z17HueConvergeKerneliifffffffffffffffffffffffffffffffffPKfPf)
        /*0038*/ 	.word	0x00000000


	//----- nvinfo : EIATTR_MIN_STACK_SIZE
	.align		4
.L_9:
        /*003c*/ 	.byte	0x04, 0x12
        /*003e*/ 	.short	(.L_11 - .L_10)
	.align		4
.L_10:
        /*0040*/ 	.word	index@(_Z17HueConvergeKerneliifffffffffffffffffffffffffffffffffPKfPf)
        /*0044*/ 	.word	0x00000000
.L_11:


//--------------------- .nv.compat                --------------------------
	.section	.nv.compat,"",@"SHT_CUDA_COMPAT_INFO"
	.align	4
        /*0000*/ 	.byte	0x02, 0x09, 0x00, 0x00, 0x02, 0x02, 0x01, 0x00, 0x02, 0x05, 0x05, 0x00, 0x03, 0x07, 0x01, 0x01
        /*0010*/ 	.byte	0x02, 0x03, 0x00, 0x00, 0x02, 0x06, 0x01, 0x00, 0x04, 0x0b, 0x08, 0x00, 0x01, 0x00, 0x00, 0x00
        /*0020*/ 	.byte	0x00, 0x00, 0x00, 0x00


//--------------------- .nv.info._Z17HueConvergeKerneliifffffffffffffffffffffffffffffffffPKfPf --------------------------
	.section	.nv.info._Z17HueConvergeKerneliifffffffffffffffffffffffffffffffffPKfPf,"",@"SHT_CUDA_INFO"
	.sectionflags	@""
	.align	4


	//----- nvinfo : EIATTR_CUDA_API_VERSION
	.align		4
        /*0000*/ 	.byte	0x04, 0x37
        /*0002*/ 	.short	(.L_13 - .L_12)
.L_12:
        /*0004*/ 	.word	0x00000082


	//----- nvinfo : EIATTR_KPARAM_INFO
	.align		4
.L_13:
        /*0008*/ 	.byte	0x04, 0x17
        /*000a*/ 	.short	(.L_15 - .L_14)
.L_14:
        /*000c*/ 	.word	0x00000000
        /*0010*/ 	.short	0x0024
        /*0012*/ 	.short	0x0098
        /*0014*/ 	.byte	0x00, 0xf5, 0x21, 0x00


	//----- nvinfo : EIATTR_KPARAM_INFO
	.align		4
.L_15:
        /*0018*/ 	.byte	0x04, 0x17
        /*001a*/ 	.short	(.L_17 - .L_16)
.L_16:
        /*001c*/ 	.word	0x00000000
        /*0020*/ 	.short	0x0023
        /*0022*/ 	.short	0x0090
        /*0024*/ 	.byte	0x00, 0xf5, 0x21, 0x00


	//----- nvinfo : EIATTR_KPARAM_INFO
	.align		4
.L_17:
        /*0028*/ 	.byte	0x04, 0x17
        /*002a*/ 	.short	(.L_19 - .L_18)
.L_18:
        /*002c*/ 	.word	0x00000000
        /*0030*/ 	.short	0x0022
        /*0032*/ 	.short	0x0088
        /*0034*/ 	.byte	0x00, 0xf0, 0x11, 0x00


	//----- nvinfo : EIATTR_KPARAM_INFO
	.align		4
.L_19:
        /*0038*/ 	.byte	0x04, 0x17
        /*003a*/ 	.short	(.L_21 - .L_20)
.L_20:
        /*003c*/ 	.word	0x00000000
        /*0040*/ 	.short	0x0021
        /*0042*/ 	.short	0x0084
        /*0044*/ 	.byte	0x00, 0xf0, 0x11, 0x00


	//----- nvinfo : EIATTR_KPARAM_INFO
	.align		4
.L_21:
        /*0048*/ 	.byte	0x04, 0x17
        /*004a*/ 	.short	(.L_23 - .L_22)
.L_22:
        /*004c*/ 	.word	0x00000000
        /*0050*/ 	.short	0x0020
        /*0052*/ 	.short	0x0080
        /*0054*/ 	.byte	0x00, 0xf0, 0x11, 0x00


	//----- nvinfo : EIATTR_KPARAM_INFO
	.align		4
.L_23:
        /*0058*/ 	.byte	0x04, 0x17
        /*005a*/ 	.short	(.L_25 - .L_24)
.L_24:
        /*005c*/ 	.word	0x00000000
        /*0060*/ 	.short	0x001f
        /*0062*/ 	.short	0x007c
        /*0064*/ 	.byte	0x00, 0xf0, 0x11, 0x00


	//----- nvinfo : EIATTR_KPARAM_INFO
	.align		4
.L_25:
        /*0068*/ 	.byte	0x04, 0x17
        /*006a*/ 	.short	(.L_27 - .L_26)
.L_26:
        /*006c*/ 	.word	0x00000000
        /*0070*/ 	.short	0x001e
        /*0072*/ 	.short	0x0078
        /*0074*/ 	.byte	0x00, 0xf0, 0x11, 0x00


	//----- nvinfo : EIATTR_KPARAM_INFO
	.align		4
.L_27:
        /*0078*/ 	.byte	0x04, 0x17
        /*007a*/ 	.short	(.L_29 - .L_28)
.L_28:
        /*007c*/ 	.word	0x00000000
        /*0080*/ 	.short	0x001d
        /*0082*/ 	.short	0x0074
        /*0084*/ 	.byte	0x00, 0xf0, 0x11, 0x00


	//----- nvinfo : EIATTR_KPARAM_INFO
	.align		4
.L_29:
        /*0088*/ 	.byte	0x04, 0x17
        /*008a*/ 	.short	(.L_31 - .L_30)
.L_30:
        /*008c*/ 	.word	0x00000000
        /*0090*/ 	.short	0x001c
        /*0092*/ 	.short	0x0070
        /*0094*/ 	.byte	0x00, 0xf0, 0x11, 0x00


	//----- nvinfo : EIATTR_KPARAM_INFO
	.align		4
.L_31:
        /*0098*/ 	.byte	0x04, 0x17
        /*009a*/ 	.short	(.L_33 - .L_32)
.L_32:
        /*009c*/ 	.word	0x00000000
        /*00a0*/ 	.short	0x001b
        /*00a2*/ 	.short	0x006c
        /*00a4*/ 	.byte	0x00, 0xf0, 0x11, 0x00


	//----- nvinfo : EIATTR_KPARAM_INFO
	.align		4
.L_33:
        /*00a8*/ 	.byte	0x04, 0x17
        /*00aa*/ 	.short	(.L_35 - .L_34)
.L_34:
        /*00ac*/ 	.word	0x00000000
        /*00b0*/ 	.short	0x001a
        /*00b2*/ 	.short	0x0068
        /*00b4*/ 	.byte	0x00, 0xf0, 0x11, 0x00


	//----- nvinfo : EIATTR_KPARAM_INFO
	.align		4
.L_35:
        /*00b8*/ 	.byte	0x04, 0x17
        /*00ba*/ 	.short	(.L_37 - .L_36)
.L_36:
        /*00bc*/ 	.word	0x00000000
        /*00c0*/ 	.short	0x0019
        /*00c2*/ 	.short	0x0064
        /*00c4*/ 	.byte	0x00, 0xf0, 0x11, 0x00


	//----- nvinfo : EIATTR_KPARAM_INFO
	.align		4
.L_37:
        /*00c8*/ 	.byte	0x04, 0x17
        /*00ca*/ 	.short	(.L_39 - .L_38)
.L_38:
        /*00cc*/ 	.word	0x00000000
        /*00d0*/ 	.short	0x0018
        /*00d2*/ 	.short	0x0060
        /*00d4*/ 	.byte	0x00, 0xf0, 0x11, 0x00


	//----- nvinfo : EIATTR_KPARAM_INFO
	.align		4
.L_39:
        /*00d8*/ 	.byte	0x04, 0x17
        /*00da*/ 	.short	(.L_41 - .L_40)
.L_40:
        /*00dc*/ 	.word	0x00000000
        /*00e0*/ 	.short	0x0017
        /*00e2*/ 	.short	0x005c
        /*00e4*/ 	.byte	0x00, 0xf0, 0x11, 0x00


	//----- nvinfo : EIATTR_KPARAM_INFO
	.align		4
.L_41:
        /*00e8*/ 	.byte	0x04, 0x17
        /*00ea*/ 	.short	(.L_43 - .L_42)
.L_42:
        /*00ec*/ 	.word	0x00000000
        /*00f0*/ 	.short	0x0016
        /*00f2*/ 	.short	0x0058
        /*00f4*/ 	.byte	0x00, 0xf0, 0x11, 0x00


	//----- nvinfo : EIATTR_KPARAM_INFO
	.align		4
.L_43:
        /*00f8*/ 	.byte	0x04, 0x17
        /*00fa*/ 	.short	(.L_45 - .L_44)
.L_44:
        /*00fc*/ 	.word	0x00000000
        /*0100*/ 	.short	0x0015
        /*0102*/ 	.short	0x0054
        /*0104*/ 	.byte	0x00, 0xf0, 0x11, 0x00


	//----- nvinfo : EIATTR_KPARAM_INFO
	.align		4
.L_45:
        /*0108*/ 	.byte	0x04, 0x17
        /*010a*/ 	.short	(.L_47 - .L_46)
.L_46:
        /*010c*/ 	.word	0x00000000
        /*0110*/ 	.short	0x0014
        /*0112*/ 	.short	0x0050
        /*0114*/ 	.byte	0x00, 0xf0, 0x11, 0x00


	//----- nvinfo : EIATTR_KPARAM_INFO
	.align		4
.L_47:
        /*0118*/ 	.byte	0x04, 0x17
        /*011a*/ 	.short	(.L_49 - .L_48)
.L_48:
        /*011c*/ 	.word	0x00000000
        /*0120*/ 	.short	0x0013
        /*0122*/ 	.short	0x004c
        /*0124*/ 	.byte	0x00, 0xf0, 0x11, 0x00


	//----- nvinfo : EIATTR_KPARAM_INFO
	.align		4
.L_49:
        /*0128*/ 	.byte	0x04, 0x17
        /*012a*/ 	.short	(.L_51 - .L_50)
.L_50:
        /*012c*/ 	.word	0x00000000
        /*0130*/ 	.short	0x0012
        /*0132*/ 	.short	0x0048
        /*0134*/ 	.byte	0x00, 0xf0, 0x11, 0x00


	//----- nvinfo : EIATTR_KPARAM_INFO
	.align		4
.L_51:
        /*0138*/ 	.byte	0x04, 0x17
        /*013a*/ 	.short	(.L_53 - .L_52)
.L_52:
        /*013c*/ 	.word	0x00000000
        /*0140*/ 	.short	0x0011
        /*0142*/ 	.short	0x0044
        /*0144*/ 	.byte	0x00, 0xf0, 0x11, 0x00


	//----- nvinfo : EIATTR_KPARAM_INFO
	.align		4
.L_53:
        /*0148*/ 	.byte	0x04, 0x17
        /*014a*/ 	.short	(.L_55 - .L_54)
.L_54:
        /*014c*/ 	.word	0x00000000
        /*0150*/ 	.short	0x0010
        /*0152*/ 	.short	0x0040
        /*0154*/ 	.byte	0x00, 0xf0, 0x11, 0x00


	//----- nvinfo : EIATTR_KPARAM_INFO
	.align		4
.L_55:
        /*0158*/ 	.byte	0x04, 0x17
        /*015a*/ 	.short	(.L_57 - .L_56)
.L_56:
        /*015c*/ 	.word	0x00000000
        /*0160*/ 	.short	0x000f
        /*0162*/ 	.short	0x003c
        /*0164*/ 	.byte	0x00, 0xf0, 0x11, 0x00


	//----- nvinfo : EIATTR_KPARAM_INFO
	.align		4
.L_57:
        /*0168*/ 	.byte	0x04, 0x17
        /*016a*/ 	.short	(.L_59 - .L_58)
.L_58:
        /*016c*/ 	.word	0x00000000
        /*0170*/ 	.short	0x000e
        /*0172*/ 	.short	0x0038
        /*0174*/ 	.byte	0x00, 0xf0, 0x11, 0x00


	//----- nvinfo : EIATTR_KPARAM_INFO
	.align		4
.L_59:
        /*0178*/ 	.byte	0x04, 0x17
        /*017a*/ 	.short	(.L_61 - .L_60)
.L_60:
        /*017c*/ 	.word	0x00000000
        /*0180*/ 	.short	0x000d
        /*0182*/ 	.short	0x0034
        /*0184*/ 	.byte	0x00, 0xf0, 0x11, 0x00


	//----- nvinfo : EIATTR_KPARAM_INFO
	.align		4
.L_61:
        /*0188*/ 	.byte	0x04, 0x17
        /*018a*/ 	.short	(.L_63 - .L_62)
.L_62:
        /*018c*/ 	.word	0x00000000
        /*0190*/ 	.short	0x000c
        /*0192*/ 	.short	0x0030
        /*0194*/ 	.byte	0x00, 0xf0, 0x11, 0x00


	//----- nvinfo : EIATTR_KPARAM_INFO
	.align		4
.L_63:
        /*0198*/ 	.byte	0x04, 0x17
        /*019a*/ 	.short	(.L_65 - .L_64)
.L_64:
        /*019c*/ 	.word	0x00000000
        /*01a0*/ 	.short	0x000b
        /*01a2*/ 	.short	0x002c
        /*01a4*/ 	.byte	0x00, 0xf0, 0x11, 0x00


	//----- nvinfo : EIATTR_KPARAM_INFO
	.align		4
.L_65:
        /*01a8*/ 	.byte	0x04, 0x17
        /*01aa*/ 	.short	(.L_67 - .L_66)
.L_66:
        /*01ac*/ 	.word	0x00000000
        /*01b0*/ 	.short	0x000a
        /*01b2*/ 	.short	0x0028
        /*01b4*/ 	.byte	0x00, 0xf0, 0x11, 0x00


	//----- nvinfo : EIATTR_KPARAM_INFO
	.align		4
.L_67:
        /*01b8*/ 	.byte	0x04, 0x17
        /*01ba*/ 	.short	(.L_69 - .L_68)
.L_68:
        /*01bc*/ 	.word	0x00000000
        /*01c0*/ 	.short	0x0009
        /*01c2*/ 	.short	0x0024
        /*01c4*/ 	.byte	0x00, 0xf0, 0x11, 0x00


	//----- nvinfo : EIATTR_KPARAM_INFO
	.align		4
.L_69:
        /*01c8*/ 	.byte	0x04, 0x17
        /*01ca*/ 	.short	(.L_71 - .L_70)
.L_70:
        /*01cc*/ 	.word	0x00000000
        /*01d0*/ 	.short	0x0008
        /*01d2*/ 	.short	0x0020
        /*01d4*/ 	.byte	0x00, 0xf0, 0x11, 0x00


	//----- nvinfo : EIATTR_KPARAM_INFO
	.align		4
.L_71:
        /*01d8*/ 	.byte	0x04, 0x17
        /*01da*/ 	.short	(.L_73 - .L_72)
.L_72:
        /*01dc*/ 	.word	0x00000000
        /*01e0*/ 	.short	0x0007
        /*01e2*/ 	.short	0x001c
        /*01e4*/ 	.byte	0x00, 0xf0, 0x11, 0x00


	//----- nvinfo : EIATTR_KPARAM_INFO
	.align		4
.L_73:
        /*01e8*/ 	.byte	0x04, 0x17
        /*01ea*/ 	.short	(.L_75 - .L_74)
.L_74:
        /*01ec*/ 	.word	0x00000000
        /*01f0*/ 	.short	0x0006
        /*01f2*/ 	.short	0x0018
        /*01f4*/ 	.byte	0x00, 0xf0, 0x11, 0x00


	//----- nvinfo : EIATTR_KPARAM_INFO
	.align		4
.L_75:
        /*01f8*/ 	.byte	0x04, 0x17
        /*01fa*/ 	.short	(.L_77 - .L_76)
.L_76:
        /*01fc*/ 	.word	0x00000000
        /*0200*/ 	.short	0x0005
        /*0202*/ 	.short	0x0014
        /*0204*/ 	.byte	0x00, 0xf0, 0x11, 0x00


	//----- nvinfo : EIATTR_KPARAM_INFO
	.align		4
.L_77:
        /*0208*/ 	.byte	0x04, 0x17
        /*020a*/ 	.short	(.L_79 - .L_78)
.L_78:
        /*020c*/ 	.word	0x00000000
        /*0210*/ 	.short	0x0004
        /*0212*/ 	.short	0x0010
        /*0214*/ 	.byte	0x00, 0xf0, 0x11, 0x00


	//----- nvinfo : EIATTR_KPARAM_INFO
	.align		4
.L_79:
        /*0218*/ 	.byte	0x04, 0x17
        /*021a*/ 	.short	(.L_81 - .L_80)
.L_80:
        /*021c*/ 	.word	0x00000000
        /*0220*/ 	.short	0x0003
        /*0222*/ 	.short	0x000c
        /*0224*/ 	.byte	0x00, 0xf0, 0x11, 0x00


	//----- nvinfo : EIATTR_KPARAM_INFO
	.align		4
.L_81:
        /*0228*/ 	.byte	0x04, 0x17
        /*022a*/ 	.short	(.L_83 - .L_82)
.L_82:
        /*022c*/ 	.word	0x00000000
        /*0230*/ 	.short	0x0002
        /*0232*/ 	.short	0x0008
        /*0234*/ 	.byte	0x00, 0xf0, 0x11, 0x00


	//----- nvinfo : EIATTR_KPARAM_INFO
	.align		4
.L_83:
        /*0238*/ 	.byte	0x04, 0x17
        /*023a*/ 	.short	(.L_85 - .L_84)
.L_84:
        /*023c*/ 	.word	0x00000000
        /*0240*/ 	.short	0x0001
        /*0242*/ 	.short	0x0004
        /*0244*/ 	.byte	0x00, 0xf0, 0x11, 0x00


	//----- nvinfo : EIATTR_KPARAM_INFO
	.align		4
.L_85:
        /*0248*/ 	.byte	0x04, 0x17
        /*024a*/ 	.short	(.L_87 - .L_86)
.L_86:
        /*024c*/ 	.word	0x00000000
        /*0250*/ 	.short	0x0000
        /*0252*/ 	.short	0x0000
        /*0254*/ 	.byte	0x00, 0xf0, 0x11, 0x00


	//----- nvinfo : EIATTR_SPARSE_MMA_MASK
	.align		4
.L_87:
        /*0258*/ 	.byte	0x03, 0x50
        /*025a*/ 	.short	0x0000


	//----- nvinfo : EIATTR_MAXREG_COUNT
	.align		4
        /*025c*/ 	.byte	0x03, 0x1b
        /*025e*/ 	.short	0x00ff


	//----- nvinfo : EIATTR_MERCURY_ISA_VERSION
	.align		4
        /*0260*/ 	.byte	0x03, 0x5f
        /*0262*/ 	.short	0x0101


	//----- nvinfo : EIATTR_VRC_CTA_INIT_COUNT
	.align		4
        /*0264*/ 	.byte	0x02, 0x4a
	.zero		1
	.zero		1


	//----- nvinfo : EIATTR_EXIT_INSTR_OFFSETS
	.align		4
        /*0268*/ 	.byte	0x04, 0x1c
        /*026a*/ 	.short	(.L_89 - .L_88)


	//   ....[0]....
.L_88:
        /*026c*/ 	.word	0x000000c0


	//   ....[1]....
        /*0270*/ 	.word	0x000089a0


	//----- nvinfo : EIATTR_CRS_STACK_SIZE
	.align		4
.L_89:
        /*0274*/ 	.byte	0x04, 0x1e
        /*0276*/ 	.short	(.L_91 - .L_90)
.L_90:
        /*0278*/ 	.word	0x00000000


	//----- nvinfo : EIATTR_CBANK_PARAM_SIZE
	.align		4
.L_91:
        /*027c*/ 	.byte	0x03, 0x19
        /*027e*/ 	.short	0x00a0


	//----- nvinfo : EIATTR_PARAM_CBANK
	.align		4
        /*0280*/ 	.byte	0x04, 0x0a
        /*0282*/ 	.short	(.L_93 - .L_92)
	.align		4
.L_92:
        /*0284*/ 	.word	index@(.nv.constant0._Z17HueConvergeKerneliifffffffffffffffffffffffffffffffffPKfPf)
        /*0288*/ 	.short	0x0380
        /*028a*/ 	.short	0x00a0


	//----- nvinfo : EIATTR_SW_WAR
	.align		4
.L_93:
        /*028c*/ 	.byte	0x04, 0x36
        /*028e*/ 	.short	(.L_95 - .L_94)
.L_94:
        /*0290*/ 	.word	0x00000008
.L_95:


//--------------------- .nv.callgraph             --------------------------
	.section	.nv.callgraph,"",@"SHT_CUDA_CALLGRAPH"
	.align	4
	.sectionentsize	8
	.align		4
        /*0000*/ 	.word	0x00000000
	.align		4
        /*0004*/ 	.word	0xffffffff
	.align		4
        /*0008*/ 	.word	0x00000000
	.align		4
        /*000c*/ 	.word	0xfffffffe
	.align		4
        /*0010*/ 	.word	0x00000000
	.align		4
        /*0014*/ 	.word	0xfffffffd
	.align		4
        /*0018*/ 	.word	0x00000000
	.align		4
        /*001c*/ 	.word	0xfffffffc


//--------------------- .text._Z17HueConvergeKerneliifffffffffffffffffffffffffffffffffPKfPf --------------------------
	.section	.text._Z17HueConvergeKerneliifffffffffffffffffffffffffffffffffPKfPf,"ax",@progbits
	.align	128
        .global         _Z17HueConvergeKerneliifffffffffffffffffffffffffffffffffPKfPf
        .type           _Z17HueConvergeKerneliifffffffffffffffffffffffffffffffffPKfPf,@function
        .size           _Z17HueConvergeKerneliifffffffffffffffffffffffffffffffffPKfPf,(.L_x_153 - _Z17HueConvergeKerneliifffffffffffffffffffffffffffffffffPKfPf)
        .other          _Z17HueConvergeKerneliifffffffffffffffffffffffffffffffffPKfPf,@"STO_CUDA_ENTRY STV_DEFAULT"
_Z17HueConvergeKerneliifffffffffffffffffffffffffffffffffPKfPf:
.text._Z17HueConvergeKerneliifffffffffffffffffffffffffffffffffPKfPf:
[----:B------:R-:W-:Y:S01]  /*0000*/  LDC R1, c[0x0][0x37c] ;  /* 0x0000df00ff017b82 */ /* 0x000fe20000000800 */
[----:B------:R-:W0:Y:S07]  /*0010*/  S2R R2, SR_TID.Y ;  /* 0x0000000000027919 */ /* 0x000e2e0000002200 */
[----:B------:R-:W1:Y:S01]  /*0020*/  LDC R0, c[0x0][0x360] ;  /* 0x0000d800ff007b82 */ /* 0x000e620000000800 */
[----:B------:R-:W2:Y:S01]  /*0030*/  LDCU.64 UR6, c[0x0][0x380] ;  /* 0x00007000ff0677ac */ /* 0x000ea20008000a00 */
[----:B------:R-:W1:Y:S06]  /*0040*/  S2R R5, SR_TID.X ;  /* 0x0000000000057919 */ /* 0x000e6c0000002100 */
[----:B------:R-:W0:Y:S08]  /*0050*/  S2UR UR5, SR_CTAID.Y ;  /* 0x00000000000579c3 */ /* 0x000e300000002600 */
[----:B------:R-:W0:Y:S08]  /*0060*/  LDC R3, c[0x0][0x364] ;  /* 0x0000d900ff037b82 */ /* 0x000e300000000800 */
[----:B------:R-:W1:Y:S01]  /*0070*/  S2UR UR4, SR_CTAID.X ;  /* 0x00000000000479c3 */ /* 0x000e620000002500 */
[----:B0-----:R-:W-:-:S05]  /*0080*/  IMAD R3, R3, UR5, R2 ;  /* 0x0000000503037c24 */ /* 0x001fca000f8e0202 */
[----:B--2---:R-:W-:Y:S01]  /*0090*/  ISETP.GE.AND P0, PT, R3, UR7, PT ;  /* 0x0000000703007c0c */ /* 0x004fe2000bf06270 */
[----:B-1----:R-:W-:-:S05]  /*00a0*/  IMAD R0, R0, UR4, R5 ;  /* 0x0000000400007c24 */ /* 0x002fca000f8e0205 */
[----:B------:R-:W-:-:S13]  /*00b0*/  ISETP.GE.OR P0, PT, R0, UR6, P0 ;  /* 0x0000000600007c0c */ /* 0x000fda0008706670 */
[----:B------:R-:W-:Y:S05]  /*00c0*/  @P0 EXIT ;  /* 0x000000000000094d */ /* 0x000fea0003800000 */
[----:B------:R-:W0:Y:S01]  /*00d0*/  LDC R2, c[0x0][0x388] ;  /* 0x0000e200ff027b82 */ /* 0x000e220000000800 */
[----:B------:R-:W-:Y:S01]  /*00e0*/  IMAD R5, R3, UR6, R0 ;  /* 0x0000000603057c24 */ /* 0x000fe2000f8e0200 */
[----:B------:R-:W1:Y:S04]  /*00f0*/  LDCU.64 UR4, c[0x0][0x358] ;  /* 0x00006b00ff0477ac */ /* 0x000e680008000a00 */
[----:B------:R-:W-:Y:S02]  /*0100*/  SHF.L.U32 R5, R5, 0x2, RZ ;  /* 0x0000000205057819 */ /* 0x000fe400000006ff */
[----:B------:R-:W2:Y:S01]  /*0110*/  LDC.64 R12, c[0x0][0x410] ;  /* 0x00010400ff0c7b82 */ /* 0x000ea20000000a00 */
[----:B0-----:R-:W-:Y:S02]  /*0120*/  FSETP.NEU.AND P0, PT, R2, 1, PT ;  /* 0x3f8000000200780b */ /* 0x001fe40003f0d000 */
[----:B--2---:R-:W-:-:S11]  /*0130*/  IMAD.WIDE R12, R5, 0x4, R12 ;  /* 0x00000004050c7825 */ /* 0x004fd600078e020c */
[----:B-1----:R-:W-:Y:S05]  /*0140*/  @P0 BRA `(.L_x_0) ;  /* 0x0000000800c00947 */ /* 0x002fea0003800000 */
[----:B------:R-:W2:Y:S01]  /*0150*/  LDG.E R7, desc[UR4][R12.64] ;  /* 0x000000040c077981 */ /* 0x000ea2000c1e1900 */
[----:B------:R-:W0:Y:S01]  /*0160*/  LDC R15, c[0x0][0x3ac] ;  /* 0x0000eb00ff0f7b82 */ /* 0x000e220000000800 */
[----:B------:R-:W2:Y:S01]  /*0170*/  LDCU UR6, c[0x0][0x3b0] ;  /* 0x00007600ff0677ac */ /* 0x000ea20008000800 */
[----:B------:R-:W-:Y:S01]  /*0180*/  HFMA2 R3, -RZ, RZ, 0.193115234375, 2.9140625 ;  /* 0x322e41d4ff037431 */ /* 0x000fe200000001ff */
[----:B------:R-:W-:Y:S01]  /*0190*/  MOV R0, 0x3fb8aa3b ;  /* 0x3fb8aa3b00007802 */ /* 0x000fe20000000f00 */
[----:B------:R-:W-:Y:S01]  /*01a0*/  HFMA2 R9, -RZ, RZ, 1.6513671875, -917 ;  /* 0x3e9be32aff097431 */ /* 0x000fe200000001ff */
[----:B------:R-:W-:Y:S03]  /*01b0*/  BSSY.RECONVERGENT B0, `(.L_x_1) ;  /* 0x0000027000007945 */ /* 0x000fe60003800200 */
[----:B------:R-:W-:-:S04]  /*01c0*/  FFMA R0, R3, R0, 5.7566175826195831178e-08 ;  /* 0x33773eae03007423 */ /* 0x000fc80000000000 */
[----:B------:R-:W-:-:S04]  /*01d0*/  FFMA R2, R9, 1.9251366722983220825e-08, R0 ;  /* 0x32a55e3409027823 */ /* 0x000fc80000000000 */
[----:B------:R-:W-:Y:S01]  /*01e0*/  FFMA R2, R3, 0.033907372504472732544, R2 ;  /* 0x3d0ae27503027823 */ /* 0x000fe20000000002 */
[----:B0-----:R-:W-:-:S03]  /*01f0*/  FMUL R15, R15, -8.8999996185302734375 ;  /* 0xc10e66660f0f7820 */ /* 0x001fc60000400000 */
[----:B------:R-:W-:-:S04]  /*0200*/  FFMA R2, R9, 0.011302457191050052643, R2 ;  /* 0x3c392df109027823 */ /* 0x000fc80000000002 */
[----:B------:R-:W-:-:S04]  /*0210*/  FADD R14, R2, 1.439253687858581543 ;  /* 0x3fb83977020e7421 */ /* 0x000fc80000000000 */
[----:B------:R-:W-:-:S04]  /*0220*/  FADD R9, R14, -1.439253687858581543 ;  /* 0xbfb839770e097421 */ /* 0x000fc80000000000 */
[----:B------:R-:W-:Y:S01]  /*0230*/  FADD R8, R2, -R9 ;  /* 0x8000000902087221 */ /* 0x000fe20000000000 */
[----:B--2---:R-:W-:-:S04]  /*0240*/  FADD R0, R7, -UR6 ;  /* 0x8000000607007e21 */ /* 0x004fc80008000000 */
[----:B------:R-:W-:Y:S01]  /*0250*/  FMUL R3, R15, R0 ;  /* 0x000000000f037220 */ /* 0x000fe20000400000 */
[----:B------:R-:W-:-:S04]  /*0260*/  MOV R0, 0x3f800000 ;  /* 0x3f80000000007802 */ /* 0x000fc80000000f00 */
[----:B------:R-:W-:-:S13]  /*0270*/  FSETP.NEU.AND P0, PT, R3, RZ, PT ;  /* 0x000000ff0300720b */ /* 0x000fda0003f0d000 */
[----:B------:R-:W-:Y:S05]  /*0280*/  @!P0 BRA `(.L_x_2) ;  /* 0x0000000000648947 */ /* 0x000fea0003800000 */
[CC--:B------:R-:W-:Y:S01]  /*0290*/  FMUL R0, R3.reuse, R14.reuse ;  /* 0x0000000e03007220 */ /* 0x0c0fe20000400000 */
[----:B------:R-:W-:Y:S02]  /*02a0*/  MOV R17, 0x391fcb8e ;  /* 0x391fcb8e00117802 */ /* 0x000fe40000000f00 */
[C---:B------:R-:W-:Y:S01]  /*02b0*/  FSETP.NAN.AND P2, PT, |R3|.reuse, |R3|, PT ;  /* 0x400000030300720b */ /* 0x040fe20003f48200 */
[----:B------:R-:W0:Y:S01]  /*02c0*/  FRND R9, R0 ;  /* 0x0000000000097307 */ /* 0x000e220000201000 */
[----:B------:R-:W-:Y:S01]  /*02d0*/  FFMA R11, R3, R14, -R0 ;  /* 0x0000000e030b7223 */ /* 0x000fe20000000800 */
[----:B------:R-:W-:-:S03]  /*02e0*/  FSETP.GT.AND P1, PT, |R0|, 152, PT ;  /* 0x431800000000780b */ /* 0x000fc60003f24200 */
[----:B------:R-:W-:Y:S01]  /*02f0*/  FFMA R11, R3, R8, R11 ;  /* 0x00000008030b7223 */ /* 0x000fe2000000000b */
[----:B0-----:R-:W-:Y:S01]  /*0300*/  FADD R2, R0, -R9 ;  /* 0x8000000900027221 */ /* 0x001fe20000000000 */
[----:B------:R-:W-:-:S03]  /*0310*/  FSETP.GT.AND P0, PT, R9, RZ, PT ;  /* 0x000000ff0900720b */ /* 0x000fc60003f04000 */
[----:B------:R-:W-:Y:S01]  /*0320*/  FADD R2, R2, R11 ;  /* 0x0000000b02027221 */ /* 0x000fe20000000000 */
[----:B------:R-:W-:Y:S02]  /*0330*/  SEL R4, RZ, 0x83000000, P0 ;  /* 0x83000000ff047807 */ /* 0x000fe40000000000 */
[----:B------:R-:W-:Y:S01]  /*0340*/  FSETP.GEU.AND P0, PT, R0, RZ, PT ;  /* 0x000000ff0000720b */ /* 0x000fe20003f0e000 */
[----:B------:R-:W-:Y:S01]  /*0350*/  FFMA R11, R2, R17, 0.0013391353422775864601 ;  /* 0x3aaf85ed020b7423 */ /* 0x000fe20000000011 */
[----:B------:R-:W-:-:S03]  /*0360*/  IADD3 R6, PT, PT, R4, 0x7f000000, RZ ;  /* 0x7f00000004067810 */ /* 0x000fc60007ffe0ff */
[C---:B------:R-:W-:Y:S02]  /*0370*/  FFMA R17, R2.reuse, R11, 0.0096188392490148544312 ;  /* 0x3c1d985602117423 */ /* 0x040fe4000000000b */
[----:B------:R0:W1:Y:S02]  /*0380*/  F2I.NTZ R11, R0 ;  /* 0x00000000000b7305 */ /* 0x0000640000203100 */
[----:B------:R-:W-:-:S04]  /*0390*/  FFMA R17, R2, R17, 0.055503588169813156128 ;  /* 0x3d6357bb02117423 */ /* 0x000fc80000000011 */
[----:B------:R-:W-:Y:S01]  /*03a0*/  FFMA R17, R2, R17, 0.24022644758224487305 ;  /* 0x3e75fdec02117423 */ /* 0x000fe20000000011 */
[----:B0-----:R-:W-:-:S03]  /*03b0*/  FSEL R0, RZ, +INF , !P0 ;  /* 0x7f800000ff007808 */ /* 0x001fc60004000000 */
[----:B------:R-:W-:-:S04]  /*03c0*/  FFMA R17, R2, R17, 0.69314718246459960938 ;  /* 0x3f31721802117423 */ /* 0x000fc80000000011 */
[----:B------:R-:W-:Y:S01]  /*03d0*/  FFMA R17, R2, R17, 1 ;  /* 0x3f80000002117423 */ /* 0x000fe20000000011 */
[----:B-1----:R-:W-:-:S03]  /*03e0*/  LEA R11, R11, -R4, 0x17 ;  /* 0x800000040b0b7211 */ /* 0x002fc600078eb8ff */
[----:B------:R-:W-:-:S04]  /*03f0*/  FMUL R6, R6, R17 ;  /* 0x0000001106067220 */ /* 0x000fc80000400000 */
[----:B------:R-:W-:Y:S01]  /*0400*/  @!P1 FMUL R0, R11, R6 ;  /* 0x000000060b009220 */ /* 0x000fe20000400000 */
[----:B------:R-:W-:-:S07]  /*0410*/  @P2 FADD R0, R3, 2.7182817459106445312 ;  /* 0x402df85403002421 */ /* 0x000fce0000000000 */
.L_x_2:
[----:B------:R-:W-:Y:S05]  /*0420*/  BSYNC.RECONVERGENT B0 ;  /* 0x0000000000007941 */ /* 0x000fea0003800200 */
.L_x_1:
[----:B------:R-:W0:Y:S01]  /*0430*/  LDCU UR6, c[0x0][0x3a8] ;  /* 0x00007500ff0677ac */ /* 0x000e220008000800 */
[----:B------:R-:W-:Y:S01]  /*0440*/  FADD R2, R0, 1 ;  /* 0x3f80000000027421 */ /* 0x000fe20000000000 */
[----:B------:R-:W-:Y:S03]  /*0450*/  BSSY.RECONVERGENT B2, `(.L_x_3) ;  /* 0x0000010000027945 */ /* 0x000fe60003800200 */
[----:B------:R-:W1:Y:S01]  /*0460*/  MUFU.RCP R18, R2 ;  /* 0x0000000200127308 */ /* 0x000e620000001000 */
[----:B0-----:R-:W-:-:S07]  /*0470*/  MOV R9, UR6 ;  /* 0x0000000600097c02 */ /* 0x001fce0008000f00 */
[----:B------:R-:W0:Y:S01]  /*0480*/  FCHK P0, R9, R2 ;  /* 0x0000000209007302 */ /* 0x000e220000000000 */
[----:B-1----:R-:W-:-:S04]  /*0490*/  FFMA R3, -R2, R18, 1 ;  /* 0x3f80000002037423 */ /* 0x002fc80000000112 */
[----:B------:R-:W-:-:S04]  /*04a0*/  FFMA R18, R18, R3, R18 ;  /* 0x0000000312127223 */ /* 0x000fc80000000012 */
[----:B------:R-:W-:-:S04]  /*04b0*/  FFMA R3, R18, UR6, RZ ;  /* 0x0000000612037c23 */ /* 0x000fc800080000ff */
[----:B------:R-:W-:-:S04]  /*04c0*/  FFMA R0, -R2, R3, UR6 ;  /* 0x0000000602007e23 */ /* 0x000fc80008000103 */
[----:B------:R-:W-:Y:S01]  /*04d0*/  FFMA R18, R18, R0, R3 ;  /* 0x0000000012127223 */ /* 0x000fe20000000003 */
[----:B0-----:R-:W-:Y:S06]  /*04e0*/  @!P0 BRA `(.L_x_4) ;  /* 0x0000000000188947 */ /* 0x001fec0003800000 */
[----:B------:R-:W0:Y:S01]  /*04f0*/  LDCU UR6, c[0x0][0x3a8] ;  /* 0x00007500ff0677ac */ /* 0x000e220008000800 */
[----:B------:R-:W-:Y:S02]  /*0500*/  MOV R3, R2 ;  /* 0x0000000200037202 */ /* 0x000fe40000000f00 */
[----:B------:R-:W-:Y:S02]  /*0510*/  MOV R6, 0x540 ;  /* 0x0000054000067802 */ /* 0x000fe40000000f00 */
[----:B0-----:R-:W-:-:S07]  /*0520*/  MOV R0, UR6 ;  /* 0x0000000600007c02 */ /* 0x001fce0008000f00 */
[----:B------:R-:W-:Y:S05]  /*0530*/  CALL.REL.NOINC `($__internal_2_$__cuda_sm3x_div_rn_noftz_f32_slowpath) ;  /* 0x0000008c006c7944 */ /* 0x000fea0003c00000 */
[----:B------:R-:W-:-:S07]  /*0540*/  MOV R18, R0 ;  /* 0x0000000000127202 */ /* 0x000fce0000000f00 */
.L_x_4:
[----:B------:R-:W-:Y:S05]  /*0550*/  BSYNC.RECONVERGENT B2 ;  /* 0x0000000000027941 */ /* 0x000fea0003800200 */
.L_x_3:
[----:B------:R-:W2:Y:S01]  /*0560*/  LDG.E R4, desc[UR4][R12.64+0x4] ;  /* 0x000004040c047981 */ /* 0x000ea2000c1e1900 */
[----:B------:R-:W2:Y:S01]  /*0570*/  LDCU UR6, c[0x0][0x3b0] ;  /* 0x00007600ff0677ac */ /* 0x000ea20008000800 */
[----:B------:R-:W-:Y:S01]  /*0580*/  BSSY.RECONVERGENT B0, `(.L_x_5) ;  /* 0x000001f000007945 */ /* 0x000fe20003800200 */
[----:B--2---:R-:W-:-:S04]  /*0590*/  FADD R0, R4, -UR6 ;  /* 0x8000000604007e21 */ /* 0x004fc80008000000 */
[----:B------:R-:W-:Y:S01]  /*05a0*/  FMUL R3, R15, R0 ;  /* 0x000000000f037220 */ /* 0x000fe20000400000 */
[----:B------:R-:W-:-:S04]  /*05b0*/  HFMA2 R0, -RZ, RZ, 1.875, 0 ;  /* 0x3f800000ff007431 */ /* 0x000fc800000001ff */
[----:B------:R-:W-:-:S13]  /*05c0*/  FSETP.NEU.AND P0, PT, R3, RZ, PT ;  /* 0x000000ff0300720b */ /* 0x000fda0003f0d000 */
[----:B------:R-:W-:Y:S05]  /*05d0*/  @!P0 BRA `(.L_x_6) ;  /* 0x0000000000648947 */ /* 0x000fea0003800000 */
[CC--:B------:R-:W-:Y:S01]  /*05e0*/  FMUL R9, R14.reuse, R3.reuse ;  /* 0x000000030e097220 */ /* 0x0c0fe20000400000 */
[----:B------:R-:W-:Y:S02]  /*05f0*/  MOV R17, 0x391fcb8e ;  /* 0x391fcb8e00117802 */ /* 0x000fe40000000f00 */
[-C--:B------:R-:W-:Y:S01]  /*0600*/  FSETP.NAN.AND P2, PT, |R3|, |R3|.reuse, PT ;  /* 0x400000030300720b */ /* 0x080fe20003f48200 */
        /* <DEDUP_REMOVED lines=12> */
[----:B------:R-:W0:Y:S02]  /*06d0*/  F2I.NTZ R11, R9 ;  /* 0x00000009000b7305 */ /* 0x000e240000203100 */
[----:B------:R-:W-:-:S04]  /*06e0*/  FFMA R17, R2, R17, 0.055503588169813156128 ;  /* 0x3d6357bb02117423 */ /* 0x000fc80000000011 */
[----:B------:R-:W-:-:S04]  /*06f0*/  FFMA R17, R2, R17, 0.24022644758224487305 ;  /* 0x3e75fdec02117423 */ /* 0x000fc80000000011 */
[----:B------:R-:W-:-:S04]  /*0700*/  FFMA R17, R2, R17, 0.69314718246459960938 ;  /* 0x3f31721802117423 */ /* 0x000fc80000000011 */
[----:B------:R-:W-:Y:S01]  /*0710*/  FFMA R17, R2, R17, 1 ;  /* 0x3f80000002117423 */ /* 0x000fe20000000011 */
[----:B0-----:R-:W-:Y:S02]  /*0720*/  LEA R11, R11, -R0, 0x17 ;  /* 0x800000000b0b7211 */ /* 0x001fe400078eb8ff */
[----:B------:R-:W-:Y:S01]  /*0730*/  FSEL R0, RZ, +INF , !P0 ;  /* 0x7f800000ff007808 */ /* 0x000fe20004000000 */
[----:B------:R-:W-:-:S04]  /*0740*/  FMUL R6, R6, R17 ;  /* 0x0000001106067220 */ /* 0x000fc80000400000 */
[----:B------:R-:W-:Y:S01]  /*0750*/  @!P1 FMUL R0, R11, R6 ;  /* 0x000000060b009220 */ /* 0x000fe20000400000 */
[----:B------:R-:W-:-:S07]  /*0760*/  @P2 FADD R0, R3, 2.7182817459106445312 ;  /* 0x402df85403002421 */ /* 0x000fce0000000000 */
.L_x_6:
[----:B------:R-:W-:Y:S05]  /*0770*/  BSYNC.RECONVERGENT B0 ;  /* 0x0000000000007941 */ /* 0x000fea0003800200 */
.L_x_5:
        /* <DEDUP_REMOVED lines=18> */
.L_x_8:
[----:B------:R-:W-:Y:S05]  /*08a0*/  BSYNC.RECONVERGENT B2 ;  /* 0x0000000000027941 */ /* 0x000fea0003800200 */
.L_x_7:
[----:B------:R-:W2:Y:S01]  /*08b0*/  LDG.E R2, desc[UR4][R12.64+0x8] ;  /* 0x000008040c027981 */ /* 0x000ea2000c1e1900 */
[----:B------:R-:W2:Y:S01]  /*08c0*/  LDCU UR6, c[0x0][0x3b0] ;  /* 0x00007600ff0677ac */ /* 0x000ea20008000800 */
[----:B------:R-:W-:Y:S01]  /*08d0*/  HFMA2 R11, -RZ, RZ, 0.64013671875, -15.109375 ;  /* 0x391fcb8eff0b7431 */ /* 0x000fe200000001ff */
[----:B------:R-:W-:Y:S01]  /*08e0*/  BSSY.RECONVERGENT B0, `(.L_x_9) ;  /* 0x000001f000007945 */ /* 0x000fe20003800200 */
[----:B--2---:R-:W-:-:S04]  /*08f0*/  FADD R0, R2, -UR6 ;  /* 0x8000000602007e21 */ /* 0x004fc80008000000 */
[----:B------:R-:W-:-:S04]  /*0900*/  FMUL R15, R15, R0 ;  /* 0x000000000f0f7220 */ /* 0x000fc80000400000 */
[----:B------:R-:W-:Y:S01]  /*0910*/  FMUL R3, R14, R15 ;  /* 0x0000000f0e037220 */ /* 0x000fe20000400000 */
[----:B------:R-:W-:-:S03]  /*0920*/  FSETP.NEU.AND P2, PT, R15, RZ, PT ;  /* 0x000000ff0f00720b */ /* 0x000fc60003f4d000 */
[----:B------:R-:W0:Y:S01]  /*0930*/  FRND R0, R3 ;  /* 0x0000000300007307 */ /* 0x000e220000201000 */
[----:B------:R-:W-:Y:S01]  /*0940*/  FFMA R9, R14, R15, -R3 ;  /* 0x0000000f0e097223 */ /* 0x000fe20000000803 */
[----:B------:R-:W-:-:S03]  /*0950*/  FSETP.GEU.AND P1, PT, R3, RZ, PT ;  /* 0x000000ff0300720b */ /* 0x000fc60003f2e000 */
[----:B------:R-:W-:-:S03]  /*0960*/  FFMA R9, R8, R15, R9 ;  /* 0x0000000f08097223 */ /* 0x000fc60000000009 */
[----:B------:R-:W1:Y:S01]  /*0970*/  F2I.NTZ R8, R3 ;  /* 0x0000000300087305 */ /* 0x000e620000203100 */
[----:B0-----:R-:W-:Y:S01]  /*0980*/  FADD R6, R3, -R0 ;  /* 0x8000000003067221 */ /* 0x001fe20000000000 */
[----:B------:R-:W-:-:S03]  /*0990*/  FSETP.GT.AND P0, PT, R0, RZ, PT ;  /* 0x000000ff0000720b */ /* 0x000fc60003f04000 */
[----:B------:R-:W-:-:S04]  /*09a0*/  FADD R6, R9, R6 ;  /* 0x0000000609067221 */ /* 0x000fc80000000000 */
[C---:B------:R-:W-:Y:S01]  /*09b0*/  FFMA R9, R6.reuse, R11, 0.0013391353422775864601 ;  /* 0x3aaf85ed06097423 */ /* 0x040fe2000000000b */
[----:B------:R-:W-:Y:S02]  /*09c0*/  SEL R11, RZ, 0x83000000, P0 ;  /* 0x83000000ff0b7807 */ /* 0x000fe40000000000 */
[----:B------:R-:W-:Y:S01]  /*09d0*/  FSETP.GT.AND P0, PT, |R3|, 152, PT ;  /* 0x431800000300780b */ /* 0x000fe20003f04200 */
[----:B------:R-:W-:Y:S01]  /*09e0*/  FFMA R9, R6, R9, 0.0096188392490148544312 ;  /* 0x3c1d985606097423 */ /* 0x000fe20000000009 */
[----:B------:R-:W-:Y:S02]  /*09f0*/  IADD3 R0, PT, PT, R11, 0x7f000000, RZ ;  /* 0x7f0000000b007810 */ /* 0x000fe40007ffe0ff */
[----:B-1----:R-:W-:Y:S01]  /*0a00*/  LEA R11, R8, -R11, 0x17 ;  /* 0x8000000b080b7211 */ /* 0x002fe200078eb8ff */
[----:B------:R-:W-:Y:S01]  /*0a10*/  FFMA R9, R6, R9, 0.055503588169813156128 ;  /* 0x3d6357bb06097423 */ /* 0x000fe20000000009 */
[----:B------:R-:W-:-:S03]  /*0a20*/  MOV R3, 0x3f800000 ;  /* 0x3f80000000037802 */ /* 0x000fc60000000f00 */
[----:B------:R-:W-:-:S04]  /*0a30*/  FFMA R9, R6, R9, 0.24022644758224487305 ;  /* 0x3e75fdec06097423 */ /* 0x000fc80000000009 */
[----:B------:R-:W-:-:S04]  /*0a40*/  FFMA R9, R6, R9, 0.69314718246459960938 ;  /* 0x3f31721806097423 */ /* 0x000fc80000000009 */
[----:B------:R-:W-:-:S04]  /*0a50*/  FFMA R9, R6, R9, 1 ;  /* 0x3f80000006097423 */ /* 0x000fc80000000009 */
[----:B------:R-:W-:-:S04]  /*0a60*/  FMUL R0, R9, R0 ;  /* 0x0000000009007220 */ /* 0x000fc80000400000 */
[----:B------:R-:W-:Y:S01]  /*0a70*/  FMUL R0, R0, R11 ;  /* 0x0000000b00007220 */ /* 0x000fe20000400000 */
[----:B------:R-:W-:Y:S01]  /*0a80*/  @P0 FSEL R0, RZ, +INF , !P1 ;  /* 0x7f800000ff000808 */ /* 0x000fe20004800000 */
[----:B------:R-:W-:Y:S06]  /*0a90*/  @!P2 BRA `(.L_x_10) ;  /* 0x00000000000ca947 */ /* 0x000fec0003800000 */
[----:B------:R-:W-:Y:S02]  /*0aa0*/  FSETP.NAN.AND P0, PT, |R15|, |R15|, PT ;  /* 0x4000000f0f00720b */ /* 0x000fe40003f08200 */
[----:B------:R-:W-:-:S11]  /*0ab0*/  MOV R3, R0 ;  /* 0x0000000000037202 */ /* 0x000fd60000000f00 */
[----:B------:R-:W-:-:S07]  /*0ac0*/  @P0 FADD R3, R15, 2.7182817459106445312 ;  /* 0x402df8540f030421 */ /* 0x000fce0000000000 */
.L_x_10:
[----:B------:R-:W-:Y:S05]  /*0ad0*/  BSYNC.RECONVERGENT B0 ;  /* 0x0000000000007941 */ /* 0x000fea0003800200 */
.L_x_9:
        /* <DEDUP_REMOVED lines=17> */
.L_x_12:
[----:B------:R-:W-:Y:S05]  /*0bf0*/  BSYNC.RECONVERGENT B2 ;  /* 0x0000000000027941 */ /* 0x000fea0003800200 */
.L_x_11:
[----:B------:R-:W0:Y:S02]  /*0c00*/  LDCU UR6, c[0x0][0x3b4] ;  /* 0x00007680ff0677ac */ /* 0x000e240008000800 */
[----:B0-----:R-:W-:Y:S01]  /*0c10*/  FADD R23, R0, UR6 ;  /* 0x0000000600177e21 */ /* 0x001fe20008000000 */
[----:B------:R-:W-:Y:S01]  /*0c20*/  FADD R18, R18, UR6 ;  /* 0x0000000612127e21 */ /* 0x000fe20008000000 */
[----:B------:R-:W-:Y:S01]  /*0c30*/  FADD R19, R19, UR6 ;  /* 0x0000000613137e21 */ /* 0x000fe20008000000 */
[----:B------:R-:W-:Y:S06]  /*0c40*/  BRA `(.L_x_13) ;  /* 0x0000000000187947 */ /* 0x000fec0003800000 */
.L_x_0:
[----:B------:R-:W2:Y:S04]  /*0c50*/  LDG.E R7, desc[UR4][R12.64] ;  /* 0x000000040c077981 */ /* 0x000ea8000c1e1900 */
[----:B------:R-:W3:Y:S04]  /*0c60*/  LDG.E R4, desc[UR4][R12.64+0x4] ;  /* 0x000004040c047981 */ /* 0x000ee8000c1e1900 */
[----:B------:R-:W4:Y:S01]  /*0c70*/  LDG.E R2, desc[UR4][R12.64+0x8] ;  /* 0x000008040c027981 */ /* 0x000f22000c1e1900 */
[----:B--2---:R-:W-:Y:S02]  /*0c80*/  MOV R18, R7 ;  /* 0x0000000700127202 */ /* 0x004fe40000000f00 */
[----:B---3--:R-:W-:-:S02]  /*0c90*/  MOV R19, R4 ;  /* 0x0000000400137202 */ /* 0x008fc40000000f00 */
[----:B----4-:R-:W-:-:S07]  /*0ca0*/  MOV R23, R2 ;  /* 0x0000000200177202 */ /* 0x010fce0000000f00 */
.L_x_13:
[CCC-:B------:R-:W-:Y:S01]  /*0cb0*/  FMNMX3 R9, R19.reuse, R23.reuse, R18.reuse, PT ;  /* 0x0000001713097276 */ /* 0x1c0fe20003800012 */
[----:B------:R-:W-:Y:S01]  /*0cc0*/  FMUL R0, R4, 0.71520000696182250977 ;  /* 0x3f37175904007820 */ /* 0x000fe20000400000 */
[----:B------:R-:W-:Y:S01]  /*0cd0*/  FMNMX3 R14, R19, R23, R18, !PT ;  /* 0x00000017130e7276 */ /* 0x000fe20007800012 */
[----:B------:R-:W-:Y:S01]  /*0ce0*/  BSSY.RECONVERGENT B2, `(.L_x_14) ;  /* 0x000002c000027945 */ /* 0x000fe20003800200 */
[----:B------:R-:W-:Y:S02]  /*0cf0*/  HFMA2 R8, -RZ, RZ, 0, 0 ;  /* 0x00000000ff087431 */ /* 0x000fe400000001ff */
[----:B------:R-:W-:Y:S01]  /*0d00*/  FFMA R3, R7, 0.21259999275207519531, R0 ;  /* 0x3e59b3d007037823 */ /* 0x000fe20000000000 */
[C-C-:B------:R-:W-:Y:S01]  /*0d10*/  FADD R4, -R9.reuse, R14.reuse ;  /* 0x0000000e09047221 */ /* 0x140fe20000000100 */
[----:B------:R-:W-:Y:S02]  /*0d20*/  FADD R11, R9, R14 ;  /* 0x0000000e090b7221 */ /* 0x000fe40000000000 */
[----:B------:R-:W-:-:S02]  /*0d30*/  FFMA R2, R2, 0.072200000286102294922, R3 ;  /* 0x3d93dd9802027823 */ /* 0x000fc40000000003 */
[----:B------:R-:W-:Y:S01]  /*0d40*/  FSETP.NEU.AND P2, PT, R4, RZ, PT ;  /* 0x000000ff0400720b */ /* 0x000fe20003f4d000 */
[----:B------:R-:W-:-:S12]  /*0d50*/  FMUL R7, R11, 0.5 ;  /* 0x3f0000000b077820 */ /* 0x000fd80000400000 */
[----:B------:R-:W-:Y:S05]  /*0d60*/  @!P2 BRA `(.L_x_15) ;  /* 0x00000000008ca947 */ /* 0x000fea0003800000 */
[----:B------:R-:W-:-:S13]  /*0d70*/  FSETP.GEU.AND P0, PT, R7, 0.5, PT ;  /* 0x3f0000000700780b */ /* 0x000fda0003f0e000 */
[----:B------:R-:W-:Y:S05]  /*0d80*/  @P0 BRA `(.L_x_16) ;  /* 0x0000000000400947 */ /* 0x000fea0003800000 */
[----:B------:R-:W0:Y:S01]  /*0d90*/  MUFU.RCP R0, R11 ;  /* 0x0000000b00007308 */ /* 0x000e220000001000 */
[----:B------:R-:W-:Y:S07]  /*0da0*/  BSSY.RECONVERGENT B3, `(.L_x_17) ;  /* 0x000000c000037945 */ /* 0x000fee0003800200 */
[----:B------:R-:W1:Y:S01]  /*0db0*/  FCHK P0, R4, R11 ;  /* 0x0000000b04007302 */ /* 0x000e620000000000 */
[----:B0-----:R-:W-:-:S04]  /*0dc0*/  FFMA R3, -R11, R0, 1 ;  /* 0x3f8000000b037423 */ /* 0x001fc80000000100 */
[----:B------:R-:W-:-:S04]  /*0dd0*/  FFMA R3, R0, R3, R0 ;  /* 0x0000000300037223 */ /* 0x000fc80000000000 */
[----:B------:R-:W-:-:S04]  /*0de0*/  FFMA R0, R4, R3, RZ ;  /* 0x0000000304007223 */ /* 0x000fc800000000ff */
[----:B------:R-:W-:-:S04]  /*0df0*/  FFMA R6, -R11, R0, R4 ;  /* 0x000000000b067223 */ /* 0x000fc80000000104 */
[----:B------:R-:W-:Y:S01]  /*0e00*/  FFMA R0, R3, R6, R0 ;  /* 0x0000000603007223 */ /* 0x000fe20000000000 */
[----:B-1----:R-:W-:Y:S06]  /*0e10*/  @!P0 BRA `(.L_x_18) ;  /* 0x0000000000108947 */ /* 0x002fec0003800000 */
[----:B------:R-:W-:Y:S02]  /*0e20*/  MOV R3, R11 ;  /* 0x0000000b00037202 */ /* 0x000fe40000000f00 */
[----:B------:R-:W-:Y:S02]  /*0e30*/  MOV R0, R4 ;  /* 0x0000000400007202 */ /* 0x000fe40000000f00 */
[----:B------:R-:W-:-:S07]  /*0e40*/  MOV R6, 0xe60 ;  /* 0x00000e6000067802 */ /* 0x000fce0000000f00 */
[----:B------:R-:W-:Y:S05]  /*0e50*/  CALL.REL.NOINC `($__internal_2_$__cuda_sm3x_div_rn_noftz_f32_slowpath) ;  /* 0x0000008400247944 */ /* 0x000fea0003c00000 */
.L_x_18:
[----:B------:R-:W-:Y:S05]  /*0e60*/  BSYNC.RECONVERGENT B3 ;  /* 0x0000000000037941 */ /* 0x000fea0003800200 */
.L_x_17:
[----:B------:R-:W-:Y:S01]  /*0e70*/  MOV R8, R0 ;  /* 0x0000000000087202 */ /* 0x000fe20000000f00 */
[----:B------:R-:W-:Y:S06]  /*0e80*/  BRA `(.L_x_15) ;  /* 0x0000000000447947 */ /* 0x000fec0003800000 */
.L_x_16:
[----:B------:R-:W-:Y:S01]  /*0e90*/  FADD R0, -R14, 2 ;  /* 0x400000000e007421 */ /* 0x000fe20000000100 */
[----:B------:R-:W-:Y:S03]  /*0ea0*/  BSSY.RECONVERGENT B3, `(.L_x_19) ;  /* 0x000000e000037945 */ /* 0x000fe60003800200 */
[----:B------:R-:W-:-:S04]  /*0eb0*/  FADD R9, -R9, R0 ;  /* 0x0000000009097221 */ /* 0x000fc80000000100 */
[----:B------:R-:W0:Y:S08]  /*0ec0*/  MUFU.RCP R0, R9 ;  /* 0x0000000900007308 */ /* 0x000e300000001000 */
        /* <DEDUP_REMOVED lines=11> */
.L_x_20:
[----:B------:R-:W-:Y:S05]  /*0f80*/  BSYNC.RECONVERGENT B3 ;  /* 0x0000000000037941 */ /* 0x000fea0003800200 */
.L_x_19:
[----:B------:R-:W-:-:S07]  /*0f90*/  MOV R8, R0 ;  /* 0x0000000000087202 */ /* 0x000fce0000000f00 */
.L_x_15:
[----:B------:R-:W-:Y:S05]  /*0fa0*/  BSYNC.RECONVERGENT B2 ;  /* 0x0000000000027941 */ /* 0x000fea0003800200 */
.L_x_14:
[----:B------:R-:W-:Y:S01]  /*0fb0*/  HFMA2 R6, -RZ, RZ, 1.541015625, -0.052093505859375 ;  /* 0x3e2aaaabff067431 */ /* 0x000fe200000001ff */
[----:B------:R-:W-:Y:S01]  /*0fc0*/  MOV R3, 0x3f800000 ;  /* 0x3f80000000037802 */ /* 0x000fe20000000f00 */
[----:B------:R-:W-:Y:S01]  /*0fd0*/  FADD R0, R14, -R18 ;  /* 0x800000120e007221 */ /* 0x000fe20000000000 */
[----:B------:R-:W-:Y:S03]  /*0fe0*/  BSSY.RECONVERGENT B2, `(.L_x_21) ;  /* 0x000000c000027945 */ /* 0x000fe60003800200 */
[----:B------:R-:W0:Y:S01]  /*0ff0*/  FCHK P0, R0, 6 ;  /* 0x40c0000000007902 */ /* 0x000e220000000000 */
[----:B------:R-:W-:-:S04]  /*1000*/  FFMA R3, R6, -6, R3 ;  /* 0xc0c0000006037823 */ /* 0x000fc80000000003 */
[----:B------:R-:W-:-:S04]  /*1010*/  FFMA R3, R3, R6, 0.16666667163372039795 ;  /* 0x3e2aaaab03037423 */ /* 0x000fc80000000006 */
[----:B------:R-:W-:-:S04]  /*1020*/  FFMA R6, R0, R3, RZ ;  /* 0x0000000300067223 */ /* 0x000fc800000000ff */
[----:B------:R-:W-:-:S04]  /*1030*/  FFMA R9, R6, -6, R0 ;  /* 0xc0c0000006097823 */ /* 0x000fc80000000000 */
[----:B------:R-:W-:Y:S01]  /*1040*/  FFMA R3, R3, R9, R6 ;  /* 0x0000000903037223 */ /* 0x000fe20000000006 */
[----:B0-----:R-:W-:Y:S06]  /*1050*/  @!P0 BRA `(.L_x_22) ;  /* 0x0000000000108947 */ /* 0x001fec0003800000 */
[----:B------:R-:W-:Y:S02]  /*1060*/  MOV R3, 0x40c00000 ;  /* 0x40c0000000037802 */ /* 0x000fe40000000f00 */
[----:B------:R-:W-:-:S07]  /*1070*/  MOV R6, 0x1090 ;  /* 0x0000109000067802 */ /* 0x000fce0000000f00 */
[----:B------:R-:W-:Y:S05]  /*1080*/  CALL.REL.NOINC `($__internal_2_$__cuda_sm3x_div_rn_noftz_f32_slowpath) ;  /* 0x0000008000987944 */ /* 0x000fea0003c00000 */
[----:B------:R-:W-:-:S07]  /*1090*/  MOV R3, R0 ;  /* 0x0000000000037202 */ /* 0x000fce0000000f00 */
.L_x_22:
[----:B------:R-:W-:Y:S05]  /*10a0*/  BSYNC.RECONVERGENT B2 ;  /* 0x0000000000027941 */ /* 0x000fea0003800200 */
.L_x_21:
[----:B------:R-:W0:Y:S01]  /*10b0*/  MUFU.RCP R9, R4 ;  /* 0x0000000400097308 */ /* 0x000e220000001000 */
[C---:B------:R-:W-:Y:S01]  /*10c0*/  FFMA R0, R4.reuse, 0.5, R3 ;  /* 0x3f00000004007823 */ /* 0x040fe20000000003 */
[----:B------:R-:W-:Y:S06]  /*10d0*/  BSSY.RECONVERGENT B2, `(.L_x_23) ;  /* 0x000000c000027945 */ /* 0x000fec0003800200 */
        /* <DEDUP_REMOVED lines=8> */
[----:B------:R-:W-:-:S07]  /*1160*/  MOV R6, 0x1180 ;  /* 0x0000118000067802 */ /* 0x000fce0000000f00 */
[----:B------:R-:W-:Y:S05]  /*1170*/  CALL.REL.NOINC `($__internal_2_$__cuda_sm3x_div_rn_noftz_f32_slowpath) ;  /* 0x00000080005c7944 */ /* 0x000fea0003c00000 */
[----:B------:R-:W-:-:S07]  /*1180*/  MOV R17, R0 ;  /* 0x0000000000117202 */ /* 0x000fce0000000f00 */
.L_x_24:
[----:B------:R-:W-:Y:S05]  /*1190*/  BSYNC.RECONVERGENT B2 ;  /* 0x0000000000027941 */ /* 0x000fea0003800200 */
.L_x_23:
[----:B------:R-:W-:Y:S01]  /*11a0*/  HFMA2 R6, -RZ, RZ, 1.541015625, -0.052093505859375 ;  /* 0x3e2aaaabff067431 */ /* 0x000fe200000001ff */
[----:B------:R-:W-:Y:S01]  /*11b0*/  MOV R3, 0x40c00000 ;  /* 0x40c0000000037802 */ /* 0x000fe20000000f00 */
[----:B------:R-:W-:Y:S01]  /*11c0*/  FADD R0, R14, -R19 ;  /* 0x800000130e007221 */ /* 0x000fe20000000000 */
[----:B------:R-:W-:Y:S03]  /*11d0*/  BSSY.RECONVERGENT B2, `(.L_x_25) ;  /* 0x000000c000027945 */ /* 0x000fe60003800200 */
[----:B------:R-:W0:Y:S01]  /*11e0*/  FCHK P0, R0, 6 ;  /* 0x40c0000000007902 */ /* 0x000e220000000000 */
[----:B------:R-:W-:-:S04]  /*11f0*/  FFMA R3, R6, -R3, 1 ;  /* 0x3f80000006037423 */ /* 0x000fc80000000803 */
        /* <DEDUP_REMOVED lines=9> */
.L_x_26:
[----:B------:R-:W-:Y:S05]  /*1290*/  BSYNC.RECONVERGENT B2 ;  /* 0x0000000000027941 */ /* 0x000fea0003800200 */
.L_x_25:
        /* <DEDUP_REMOVED lines=14> */
[----:B------:R-:W-:-:S07]  /*1380*/  MOV R15, R0 ;  /* 0x00000000000f7202 */ /* 0x000fce0000000f00 */
.L_x_28:
[----:B------:R-:W-:Y:S05]  /*1390*/  BSYNC.RECONVERGENT B2 ;  /* 0x0000000000027941 */ /* 0x000fea0003800200 */
.L_x_27:
        /* <DEDUP_REMOVED lines=11> */
[----:B------:R-:W-:Y:S02]  /*1450*/  MOV R0, R10 ;  /* 0x0000000a00007202 */ /* 0x000fe40000000f00 */
[----:B------:R-:W-:Y:S02]  /*1460*/  MOV R3, 0x40c00000 ;  /* 0x40c0000000037802 */ /* 0x000fe40000000f00 */
[----:B------:R-:W-:-:S07]  /*1470*/  MOV R6, 0x1490 ;  /* 0x0000149000067802 */ /* 0x000fce0000000f00 */
[----:B------:R-:W-:Y:S05]  /*1480*/  CALL.REL.NOINC `($__internal_2_$__cuda_sm3x_div_rn_noftz_f32_slowpath) ;  /* 0x0000007c00987944 */ /* 0x000fea0003c00000 */
.L_x_30:
[----:B------:R-:W-:Y:S05]  /*1490*/  BSYNC.RECONVERGENT B2 ;  /* 0x0000000000027941 */ /* 0x000fea0003800200 */
.L_x_29:
        /* <DEDUP_REMOVED lines=14> */
.L_x_32:
[----:B------:R-:W-:Y:S05]  /*1580*/  BSYNC.RECONVERGENT B2 ;  /* 0x0000000000027941 */ /* 0x000fea0003800200 */
.L_x_31:
[----:B------:R-:W0:Y:S01]  /*1590*/  LDC.64 R10, c[0x0][0x3b8] ;  /* 0x0000ee00ff0a7b82 */ /* 0x000e220000000a00 */
[----:B------:R-:W-:Y:S01]  /*15a0*/  BSSY.RECONVERGENT B0, `(.L_x_33) ;  /* 0x000000b000007945 */ /* 0x000fe20003800200 */
[----:B------:R-:W-:-:S03]  /*15b0*/  HFMA2 R3, -RZ, RZ, 0, 0 ;  /* 0x00000000ff037431 */ /* 0x000fc600000001ff */
[----:B------:R-:W-:Y:S05]  /*15c0*/  @!P2 BRA `(.L_x_34) ;  /* 0x000000000020a947 */ /* 0x000fea0003800000 */
[----:B------:R-:W-:-:S04]  /*15d0*/  FSETP.NEU.AND P0, PT, R18, R14, PT ;  /* 0x0000000e1200720b */ /* 0x000fc80003f0d000 */
[----:B------:R-:W-:-:S09]  /*15e0*/  FSETP.NEU.AND P1, PT, R19, R14, P0 ;  /* 0x0000000e1300720b */ /* 0x000fd2000072d000 */
[----:B------:R-:W-:Y:S01]  /*15f0*/  @P0 FADD R3, R17, 0.3333333432674407959 ;  /* 0x3eaaaaab11030421 */ /* 0x000fe20000000000 */
[----:B------:R-:W-:-:S03]  /*1600*/  @P0 FADD R4, R15, 0.6666666865348815918 ;  /* 0x3f2aaaab0f040421 */ /* 0x000fc60000000000 */
[----:B------:R-:W-:Y:S01]  /*1610*/  @P0 FADD R6, R3, -R0 ;  /* 0x8000000003060221 */ /* 0x000fe20000000000 */
[----:B------:R-:W-:Y:S01]  /*1620*/  @P1 FADD R6, R4, -R17 ;  /* 0x8000001104061221 */ /* 0x000fe20000000000 */
[----:B------:R-:W-:-:S04]  /*1630*/  @!P0 FADD R3, R0, -R15 ;  /* 0x8000000f00038221 */ /* 0x000fc80000000000 */
[----:B------:R-:W-:-:S07]  /*1640*/  @P0 MOV R3, R6 ;  /* 0x0000000600030202 */ /* 0x000fce0000000f00 */
.L_x_34:
[----:B------:R-:W-:Y:S05]  /*1650*/  BSYNC.RECONVERGENT B0 ;  /* 0x0000000000007941 */ /* 0x000fea0003800200 */
.L_x_33:
[----:B0-----:R-:W-:Y:S01]  /*1660*/  FMUL R10, R8, R10 ;  /* 0x0000000a080a7220 */ /* 0x001fe20000400000 */
[C---:B------:R-:W-:Y:S01]  /*1670*/  FSETP.GT.AND P0, PT, R3.reuse, 1, PT ;  /* 0x3f8000000300780b */ /* 0x040fe20003f04000 */
[C---:B------:R-:W-:Y:S01]  /*1680*/  FADD R4, R3.reuse, 1 ;  /* 0x3f80000003047421 */ /* 0x040fe20000000000 */
[----:B------:R-:W-:Y:S01]  /*1690*/  FSETP.GEU.AND P1, PT, R3, RZ, PT ;  /* 0x000000ff0300720b */ /* 0x000fe20003f2e000 */
[----:B------:R-:W-:Y:S01]  /*16a0*/  BSSY.RECONVERGENT B2, `(.L_x_35) ;  /* 0x0000029000027945 */ /* 0x000fe20003800200 */
[----:B------:R-:W-:-:S04]  /*16b0*/  FMNMX.NAN R14, R10, 1, PT ;  /* 0x3f8000000a0e7809 */ /* 0x000fc80003820000 */
[----:B------:R-:W-:Y:S02]  /*16c0*/  FSETP.GT.AND P2, PT, R14, R11, PT ;  /* 0x0000000b0e00720b */ /* 0x000fe40003f44000 */
[----:B------:R-:W-:-:S03]  /*16d0*/  MOV R18, R14 ;  /* 0x0000000e00127202 */ /* 0x000fc60000000f00 */
[----:B------:R-:W-:-:S05]  /*16e0*/  @P0 FADD R3, R3, -1 ;  /* 0xbf80000003030421 */ /* 0x000fca0000000000 */
[----:B------:R-:W-:-:S03]  /*16f0*/  FSEL R4, R4, R3, !P1 ;  /* 0x0000000304047208 */ /* 0x000fc60004800000 */
[----:B------:R-:W-:Y:S05]  /*1700*/  @!P2 BRA `(.L_x_36) ;  /* 0x000000000088a947 */ /* 0x000fea0003800000 */
[----:B------:R-:W-:Y:S01]  /*1710*/  FADD R18, -R11, 1 ;  /* 0x3f8000000b127421 */ /* 0x000fe20000000100 */
[----:B------:R-:W-:Y:S01]  /*1720*/  FADD R0, R14, -R11 ;  /* 0x8000000b0e007221 */ /* 0x000fe20000000000 */
[----:B------:R-:W-:Y:S02]  /*1730*/  BSSY.RECONVERGENT B3, `(.L_x_37) ;  /* 0x000000d000037945 */ /* 0x000fe40003800200 */
        /* <DEDUP_REMOVED lines=12> */
.L_x_38:
[----:B------:R-:W-:Y:S05]  /*1800*/  BSYNC.RECONVERGENT B3 ;  /* 0x0000000000037941 */ /* 0x000fea0003800200 */
.L_x_37:
[----:B------:R-:W-:Y:S01]  /*1810*/  FADD R6, R3, 1 ;  /* 0x3f80000003067421 */ /* 0x000fe20000000000 */
[----:B------:R-:W-:Y:S04]  /*1820*/  BSSY.RECONVERGENT B0, `(.L_x_39) ;  /* 0x000000d000007945 */ /* 0x000fe80003800200 */
[----:B------:R-:W-:-:S04]  /*1830*/  IADD3 R0, PT, PT, R6, 0x1800000, RZ ;  /* 0x0180000006007810 */ /* 0x000fc80007ffe0ff */
[----:B------:R-:W-:-:S04]  /*1840*/  LOP3.LUT R0, R0, 0x7f800000, RZ, 0xc0, !PT ;  /* 0x7f80000000007812 */ /* 0x000fc800078ec0ff */
[----:B------:R-:W-:-:S13]  /*1850*/  ISETP.GT.U32.AND P0, PT, R0, 0x1ffffff, PT ;  /* 0x01ffffff0000780c */ /* 0x000fda0003f04070 */
[----:B------:R-:W-:Y:S05]  /*1860*/  @P0 BRA `(.L_x_40) ;  /* 0x0000000000100947 */ /* 0x000fea0003800000 */
[----:B------:R-:W-:Y:S02]  /*1870*/  MOV R0, R6 ;  /* 0x0000000600007202 */ /* 0x000fe40000000f00 */
[----:B------:R-:W-:-:S07]  /*1880*/  MOV R6, 0x18a0 ;  /* 0x000018a000067802 */ /* 0x000fce0000000f00 */
[----:B------:R-:W-:Y:S05]  /*1890*/  CALL.REL.NOINC `($__internal_1_$__cuda_sm20_rcp_rn_f32_slowpath) ;  /* 0x0000007400c07944 */ /* 0x000fea0003c00000 */
[----:B------:R-:W-:Y:S05]  /*18a0*/  BRA `(.L_x_41) ;  /* 0x0000000000107947 */ /* 0x000fea0003800000 */
.L_x_40:
[----:B------:R-:W0:Y:S02]  /*18b0*/  MUFU.RCP R9, R6 ;  /* 0x0000000600097308 */ /* 0x000e240000001000 */
[----:B0-----:R-:W-:-:S04]  /*18c0*/  FFMA R0, R6, R9, -1 ;  /* 0xbf80000006007423 */ /* 0x001fc80000000009 */
[----:B------:R-:W-:-:S04]  /*18d0*/  FADD.FTZ R0, -R0, -RZ ;  /* 0x800000ff00007221 */ /* 0x000fc80000010100 */
[----:B------:R-:W-:-:S07]  /*18e0*/  FFMA R9, R9, R0, R9 ;  /* 0x0000000009097223 */ /* 0x000fce0000000009 */
.L_x_41:
[----:B------:R-:W-:Y:S05]  /*18f0*/  BSYNC.RECONVERGENT B0 ;  /* 0x0000000000007941 */ /* 0x000fea0003800200 */
.L_x_39:
[----:B------:R-:W0:Y:S01]  /*1900*/  LDCU UR6, c[0x0][0x3bc] ;  /* 0x00007780ff0677ac */ /* 0x000e220008000800 */
[----:B------:R-:W-:-:S04]  /*1910*/  FADD R9, -R9, 1 ;  /* 0x3f80000009097421 */ /* 0x000fc80000000100 */
[----:B0-----:R-:W-:-:S07]  /*1920*/  FFMA R18, R18, R9, UR6 ;  /* 0x0000000612127e23 */ /* 0x001fce0008000009 */
.L_x_36:
[----:B------:R-:W-:Y:S05]  /*1930*/  BSYNC.RECONVERGENT B2 ;  /* 0x0000000000027941 */ /* 0x000fea0003800200 */
.L_x_35:
[----:B------:R-:W0:Y:S02]  /*1940*/  LDC R9, c[0x0][0x3c0] ;  /* 0x0000f000ff097b82 */ /* 0x000e240000000800 */
[----:B0-----:R-:W-:-:S13]  /*1950*/  FSETP.GT.AND P0, PT, R9, 1, PT ;  /* 0x3f8000000900780b */ /* 0x001fda0003f04000 */
[----:B------:R-:W-:Y:S01]  /*1960*/  @P0 FADD R3, -R9, 1 ;  /* 0x3f80000009030421 */ /* 0x000fe20000000100 */
[----:B------:R-:W-:-:S04]  /*1970*/  @P0 FADD R0, -R2, 1 ;  /* 0x3f80000002000421 */ /* 0x000fc80000000100 */
[----:B------:R-:W-:Y:S01]  /*1980*/  @P0 FFMA R3, R3, R0, R2 ;  /* 0x0000000003030223 */ /* 0x000fe20000000002 */
[----:B------:R-:W-:Y:S06]  /*1990*/  @P0 BRA `(.L_x_42) ;  /* 0x0000000000d80947 */ /* 0x000fec0003800000 */
[----:B------:R-:W-:-:S13]  /*19a0*/  FSETP.GE.AND P0, PT, R9, RZ, PT ;  /* 0x000000ff0900720b */ /* 0x000fda0003f06000 */
[----:B------:R-:W-:Y:S05]  /*19b0*/  @!P0 BRA `(.L_x_43) ;  /* 0x0000000000488947 */ /* 0x000fea0003800000 */
[----:B------:R-:W0:Y:S01]  /*19c0*/  MUFU.RCP R0, R9 ;  /* 0x0000000900007308 */ /* 0x000e220000001000 */
[----:B------:R-:W-:Y:S01]  /*19d0*/  BSSY.RECONVERGENT B2, `(.L_x_44) ;  /* 0x000000e000027945 */ /* 0x000fe20003800200 */
[----:B------:R-:W-:-:S06]  /*19e0*/  FSETP.GE.AND P2, PT, R2, R9, PT ;  /* 0x000000090200720b */ /* 0x000fcc0003f46000 */
[----:B------:R-:W1:Y:S01]  /*19f0*/  FCHK P0, R2, R9 ;  /* 0x0000000902007302 */ /* 0x000e620000000000 */
[----:B0-----:R-:W-:-:S04]  /*1a00*/  FFMA R3, R0, -R9, 1 ;  /* 0x3f80000000037423 */ /* 0x001fc80000000809 */
[----:B------:R-:W-:-:S04]  /*1a10*/  FFMA R3, R0, R3, R0 ;  /* 0x0000000300037223 */ /* 0x000fc80000000000 */
[----:B------:R-:W-:-:S04]  /*1a20*/  FFMA R0, R2, R3, RZ ;  /* 0x0000000302007223 */ /* 0x000fc800000000ff */
[----:B------:R-:W-:-:S04]  /*1a30*/  FFMA R6, R0, -R9, R2 ;  /* 0x8000000900067223 */ /* 0x000fc80000000002 */
[----:B------:R-:W-:Y:S01]  /*1a40*/  FFMA R0, R3, R6, R0 ;  /* 0x0000000603007223 */ /* 0x000fe20000000000 */
[----:B-1----:R-:W-:Y:S06]  /*1a50*/  @!P0 BRA `(.L_x_45) ;  /* 0x0000000000148947 */ /* 0x002fec0003800000 */
[----:B------:R-:W0:Y:S01]  /*1a60*/  LDCU UR6, c[0x0][0x3c0] ;  /* 0x00007800ff0677ac */ /* 0x000e220008000800 */
[----:B------:R-:W-:Y:S02]  /*1a70*/  MOV R0, R2 ;  /* 0x0000000200007202 */ /* 0x000fe40000000f00 */
[----:B------:R-:W-:Y:S02]  /*1a80*/  MOV R6, 0x1ab0 ;  /* 0x00001ab000067802 */ /* 0x000fe40000000f00 */
[----:B0-----:R-:W-:-:S07]  /*1a90*/  MOV R3, UR6 ;  /* 0x0000000600037c02 */ /* 0x001fce0008000f00 */
[----:B------:R-:W-:Y:S05]  /*1aa0*/  CALL.REL.NOINC `($__internal_2_$__cuda_sm3x_div_rn_noftz_f32_slowpath) ;  /* 0x0000007800107944 */ /* 0x000fea0003c00000 */
.L_x_45:
[----:B------:R-:W-:Y:S05]  /*1ab0*/  BSYNC.RECONVERGENT B2 ;  /* 0x0000000000027941 */ /* 0x000fea0003800200 */
.L_x_44:
[----:B------:R-:W-:Y:S01]  /*1ac0*/  FSEL R3, R0, 1, !P2 ;  /* 0x3f80000000037808 */ /* 0x000fe20005000000 */
[----:B------:R-:W-:Y:S06]  /*1ad0*/  BRA `(.L_x_42) ;  /* 0x0000000000887947 */ /* 0x000fec0003800000 */
.L_x_43:
[----:B------:R-:W-:-:S13]  /*1ae0*/  FSETP.GEU.AND P0, PT, R9, -1, PT ;  /* 0xbf8000000900780b */ /* 0x000fda0003f0e000 */
[----:B------:R-:W-:Y:S01]  /*1af0*/  @!P0 FADD R11, -R2, 1 ;  /* 0x3f800000020b8421 */ /* 0x000fe20000000100 */
[----:B------:R-:W-:-:S04]  /*1b00*/  @!P0 FADD R3, R9, 1 ;  /* 0x3f80000009038421 */ /* 0x000fc80000000000 */
[----:B------:R-:W-:Y:S01]  /*1b10*/  @!P0 FFMA R3, R2, R3, R11 ;  /* 0x0000000302038223 */ /* 0x000fe2000000000b */
[----:B------:R-:W-:Y:S06]  /*1b20*/  @!P0 BRA `(.L_x_42) ;  /* 0x0000000000748947 */ /* 0x000fec0003800000 */
[----:B------:R-:W-:Y:S01]  /*1b30*/  FADD R9, R9, 1 ;  /* 0x3f80000009097421 */ /* 0x000fe20000000000 */
[----:B------:R-:W-:Y:S01]  /*1b40*/  BSSY.RECONVERGENT B0, `(.L_x_42) ;  /* 0x000001b000007945 */ /* 0x000fe20003800200 */
[----:B------:R-:W-:-:S03]  /*1b50*/  HFMA2 R3, -RZ, RZ, 1.875, 0 ;  /* 0x3f800000ff037431 */ /* 0x000fc600000001ff */
[----:B------:R-:W-:-:S13]  /*1b60*/  FSETP.GTU.AND P0, PT, R2, R9, PT ;  /* 0x000000090200720b */ /* 0x000fda0003f0c000 */
[----:B------:R-:W-:Y:S05]  /*1b70*/  @!P0 BRA `(.L_x_46) ;  /* 0x00000000005c8947 */ /* 0x000fea0003800000 */
[----:B------:R-:W-:Y:S01]  /*1b80*/  FADD R10, -R9, 1 ;  /* 0x3f800000090a7421 */ /* 0x000fe20000000100 */
[----:B------:R-:W-:Y:S01]  /*1b90*/  MOV R16, 0x1 ;  /* 0x0000000100107802 */ /* 0x000fe20000000f00 */
[----:B------:R-:W0:Y:S01]  /*1ba0*/  F2F.F64.F32 R22, R2 ;  /* 0x0000000200167310 */ /* 0x000e220000201800 */
[----:B------:R-:W-:Y:S07]  /*1bb0*/  BSSY.RECONVERGENT B1, `(.L_x_47) ;  /* 0x0000012000017945 */ /* 0x000fee0003800200 */
[----:B------:R-:W1:Y:S01]  /*1bc0*/  F2F.F64.F32 R10, R10 ;  /* 0x0000000a000a7310 */ /* 0x000e620000201800 */
[----:B0-----:R-:W-:-:S07]  /*1bd0*/  DADD R22, -R22, 1 ;  /* 0x3ff0000016167429 */ /* 0x001fce0000000100 */
[----:B-1----:R-:W0:Y:S03]  /*1be0*/  MUFU.RCP64H R17, R11 ;  /* 0x0000000b00117308 */ /* 0x002e260000001800 */
[----:B------:R-:W-:Y:S01]  /*1bf0*/  FSETP.GEU.AND P1, PT, |R23|, 6.5827683646048100446e-37, PT ;  /* 0x036000001700780b */ /* 0x000fe20003f2e200 */
[----:B0-----:R-:W-:-:S08]  /*1c00*/  DFMA R20, -R10, R16, 1 ;  /* 0x3ff000000a14742b */ /* 0x001fd00000000110 */
[----:B------:R-:W-:-:S08]  /*1c10*/  DFMA R20, R20, R20, R20 ;  /* 0x000000141414722b */ /* 0x000fd00000000014 */
[----:B------:R-:W-:-:S08]  /*1c20*/  DFMA R20, R16, R20, R16 ;  /* 0x000000141014722b */ /* 0x000fd00000000010 */
[----:B------:R-:W-:-:S08]  /*1c30*/  DFMA R16, -R10, R20, 1 ;  /* 0x3ff000000a10742b */ /* 0x000fd00000000114 */
[----:B------:R-:W-:-:S08]  /*1c40*/  DFMA R16, R20, R16, R20 ;  /* 0x000000101410722b */ /* 0x000fd00000000014 */
[----:B------:R-:W-:-:S08]  /*1c50*/  DMUL R20, R22, R16 ;  /* 0x0000001016147228 */ /* 0x000fd00000000000 */
[----:B------:R-:W-:-:S08]  /*1c60*/  DFMA R24, -R10, R20, R22 ;  /* 0x000000140a18722b */ /* 0x000fd00000000116 */
[----:B------:R-:W-:-:S10]  /*1c70*/  DFMA R16, R16, R24, R20 ;  /* 0x000000181010722b */ /* 0x000fd40000000014 */
[----:B------:R-:W-:-:S05]  /*1c80*/  FFMA R0, RZ, R11, R17 ;  /* 0x0000000bff007223 */ /* 0x000fca0000000011 */
[----:B------:R-:W-:-:S13]  /*1c90*/  FSETP.GT.AND P0, PT, |R0|, 1.469367938527859385e-39, PT ;  /* 0x001000000000780b */ /* 0x000fda0003f04200 */
[----:B------:R-:W-:Y:S05]  /*1ca0*/  @P0 BRA P1, `(.L_x_48) ;  /* 0x0000000000080947 */ /* 0x000fea0000800000 */
[----:B------:R-:W-:-:S07]  /*1cb0*/  MOV R0, 0x1cd0 ;  /* 0x00001cd000007802 */ /* 0x000fce0000000f00 */
[----:B------:R-:W-:Y:S05]  /*1cc0*/  CALL.REL.NOINC `($__internal_0_$__cuda_sm20_div_rn_f64_full) ;  /* 0x0000006c00387944 */ /* 0x000fea0003c00000 */
.L_x_48:
[----:B------:R-:W-:Y:S05]  /*1cd0*/  BSYNC.RECONVERGENT B1 ;  /* 0x0000000000017941 */ /* 0x000fea0003800200 */
.L_x_47:
[----:B------:R0:W1:Y:S02]  /*1ce0*/  F2F.F32.F64 R3, R16 ;  /* 0x0000001000037310 */ /* 0x0000640000301000 */
.L_x_46:
[----:B------:R-:W-:Y:S05]  /*1cf0*/  BSYNC.RECONVERGENT B0 ;  /* 0x0000000000007941 */ /* 0x000fea0003800200 */
.L_x_42:
[----:B------:R-:W2:Y:S01]  /*1d00*/  LDC R19, c[0x0][0x3c4] ;  /* 0x0000f100ff137b82 */ /* 0x000ea20000000800 */
[----:B-1----:R-:W-:Y:S01]  /*1d10*/  FMNMX.NAN R15, R3, 1, PT ;  /* 0x3f800000030f7809 */ /* 0x002fe20003820000 */
[----:B------:R-:W-:Y:S01]  /*1d20*/  BSSY.RECONVERGENT B0, `(.L_x_49) ;  /* 0x0000011000007945 */ /* 0x000fe20003800200 */
[----:B0-----:R-:W-:-:S03]  /*1d30*/  MOV R17, 0x3f800000 ;  /* 0x3f80000000117802 */ /* 0x001fc60000000f00 */
[----:B------:R-:W-:Y:S02]  /*1d40*/  FADD R3, -R15, 1 ;  /* 0x3f8000000f037421 */ /* 0x000fe40000000100 */
[----:B------:R-:W0:Y:S08]  /*1d50*/  LDC R2, c[0x0][0x38c] ;  /* 0x0000e300ff027b82 */ /* 0x000e300000000800 */
[----:B------:R-:W1:Y:S01]  /*1d60*/  LDC R0, c[0x0][0x3dc] ;  /* 0x0000f700ff007b82 */ /* 0x000e620000000800 */
[----:B--2---:R-:W-:-:S05]  /*1d70*/  FADD R19, R19, -0.5 ;  /* 0xbf00000013137421 */ /* 0x004fca0000000000 */
[----:B------:R-:W-:Y:S02]  /*1d80*/  FSETP.GEU.AND P1, PT, R4, R19, PT ;  /* 0x000000130400720b */ /* 0x000fe40003f2e000 */
[----:B0-----:R-:W-:Y:S01]  /*1d90*/  FSETP.NEU.AND P0, PT, R2, 1, PT ;  /* 0x3f8000000200780b */ /* 0x001fe20003f0d000 */
[----:B------:R-:W-:Y:S01]  /*1da0*/  FMUL R2, R14, R3 ;  /* 0x000000030e027220 */ /* 0x000fe20000400000 */
[----:B-1----:R-:W-:-:S09]  /*1db0*/  FSETP.GE.AND P2, PT, R0, 1, PT ;  /* 0x3f8000000000780b */ /* 0x002fd20003f46000 */
[----:B------:R-:W-:Y:S02]  /*1dc0*/  @!P1 FADD R22, R4, -R19 ;  /* 0x8000001304169221 */ /* 0x000fe40000000000 */
[----:B------:R-:W-:Y:S02]  /*1dd0*/  @!P0 FFMA R8, R15, R18, R2 ;  /* 0x000000120f088223 */ /* 0x000fe40000000002 */
[----:B------:R-:W-:Y:S01]  /*1de0*/  @!P1 FADD R22, R22, 1 ;  /* 0x3f80000016169421 */ /* 0x000fe20000000000 */
[----:B------:R-:W-:Y:S06]  /*1df0*/  @!P1 BRA `(.L_x_50) ;  /* 0x00000000000c9947 */ /* 0x000fec0003800000 */
[----:B------:R-:W-:-:S05]  /*1e00*/  FADD R22, R4, -R19 ;  /* 0x8000001304167221 */ /* 0x000fca0000000000 */
[----:B------:R-:W-:-:S13]  /*1e10*/  FSETP.GT.AND P0, PT, R22, 1, PT ;  /* 0x3f8000001600780b */ /* 0x000fda0003f04000 */
[----:B------:R-:W-:-:S07]  /*1e20*/  @P0 FADD R22, R22, -1 ;  /* 0xbf80000016160421 */ /* 0x000fce0000000000 */
.L_x_50:
[----:B------:R-:W-:Y:S05]  /*1e30*/  BSYNC.RECONVERGENT B0 ;  /* 0x0000000000007941 */ /* 0x000fea0003800200 */
.L_x_49:
[----:B------:R-:W-:Y:S01]  /*1e40*/  HFMA2 R14, -RZ, RZ, 0.771484375, 0.21533203125 ;  /* 0x3a2c32e4ff0e7431 */ /* 0x000fe200000001ff */
[----:B------:R-:W-:Y:S01]  /*1e50*/  MOV R2, 0x391fcb8e ;  /* 0x391fcb8e00027802 */ /* 0x000fe20000000f00 */
[----:B------:R-:W-:Y:S06]  /*1e60*/  @!P2 BRA `(.L_x_51) ;  /* 0x000000040064a947 */ /* 0x000fec0003800000 */
[----:B------:R-:W-:Y:S01]  /*1e70*/  FADD R3, -R8, 1 ;  /* 0x3f80000008037421 */ /* 0x000fe20000000100 */
[----:B------:R-:W-:Y:S03]  /*1e80*/  BSSY.RECONVERGENT B0, `(.L_x_52) ;  /* 0x0000055000007945 */ /* 0x000fe60003800200 */
[C---:B------:R-:W-:Y:S01]  /*1e90*/  FMUL R6, |R3|.reuse, 16777216 ;  /* 0x4b80000003067820 */ /* 0x040fe20000400200 */
[C---:B------:R-:W-:Y:S02]  /*1ea0*/  FSETP.GEU.AND P0, PT, |R3|.reuse, 1.175494350822287508e-38, PT ;  /* 0x008000000300780b */ /* 0x040fe40003f0e200 */
[----:B------:R-:W-:Y:S02]  /*1eb0*/  FSETP.NEU.AND P2, PT, R3, 1, PT ;  /* 0x3f8000000300780b */ /* 0x000fe40003f4d000 */
[----:B------:R-:W-:Y:S02]  /*1ec0*/  FSEL R6, R6, |R3|, !P0 ;  /* 0x4000000306067208 */ /* 0x000fe40004000000 */
[----:B------:R-:W-:-:S02]  /*1ed0*/  FSEL R10, RZ, -24, P0 ;  /* 0xc1c00000ff0a7808 */ /* 0x000fc40000000000 */
[----:B------:R-:W-:-:S04]  /*1ee0*/  IADD3 R9, PT, PT, R6, -0x3f3504f3, RZ ;  /* 0xc0cafb0d06097810 */ /* 0x000fc80007ffe0ff */
[----:B------:R-:W-:-:S04]  /*1ef0*/  LOP3.LUT R11, R9, 0xff800000, RZ, 0xc0, !PT ;  /* 0xff800000090b7812 */ /* 0x000fc800078ec0ff */
[-C--:B------:R-:W-:Y:S02]  /*1f00*/  IADD3 R6, PT, PT, R6, -R11.reuse, RZ ;  /* 0x8000000b06067210 */ /* 0x080fe40007ffe0ff */
[----:B------:R-:W-:-:S03]  /*1f10*/  I2FP.F32.S32 R11, R11 ;  /* 0x0000000b000b7245 */ /* 0x000fc60000201400 */
[C---:B------:R-:W-:Y:S01]  /*1f20*/  FADD R9, R6.reuse, 1 ;  /* 0x3f80000006097421 */ /* 0x040fe20000000000 */
[----:B------:R-:W-:Y:S01]  /*1f30*/  FADD R17, R6, -1 ;  /* 0xbf80000006117421 */ /* 0x000fe20000000000 */
[----:B------:R-:W-:-:S03]  /*1f40*/  FFMA R11, R11, 1.1920928955078125e-07, R10 ;  /* 0x340000000b0b7823 */ /* 0x000fc6000000000a */
[----:B------:R-:W-:Y:S01]  /*1f50*/  FADD R6, R17, R17 ;  /* 0x0000001111067221 */ /* 0x000fe20000000000 */
[----:B------:R-:W0:Y:S03]  /*1f60*/  MUFU.RCP R9, R9 ;  /* 0x0000000900097308 */ /* 0x000e260000001000 */
[----:B0-----:R-:W-:-:S04]  /*1f70*/  FMUL R6, R9, R6 ;  /* 0x0000000609067220 */ /* 0x001fc80000400000 */
[----:B------:R-:W-:Y:S01]  /*1f80*/  FADD R16, R17, -R6 ;  /* 0x8000000611107221 */ /* 0x000fe20000000000 */
[C---:B------:R-:W-:Y:S01]  /*1f90*/  FMUL R21, R6.reuse, R6 ;  /* 0x0000000606157220 */ /* 0x040fe20000400000 */
[----:B------:R-:W-:Y:S02]  /*1fa0*/  FFMA R10, R6, 1.4426950216293334961, R11 ;  /* 0x3fb8aa3b060a7823 */ /* 0x000fe4000000000b */
[----:B------:R-:W-:Y:S01]  /*1fb0*/  FADD R16, R16, R16 ;  /* 0x0000001010107221 */ /* 0x000fe20000000000 */
[----:B------:R-:W-:Y:S01]  /*1fc0*/  FFMA R18, R21, R14, 0.0032181653659790754318 ;  /* 0x3b52e7db15127423 */ /* 0x000fe2000000000e */
[----:B------:R-:W-:Y:S02]  /*1fd0*/  FADD R11, R11, -R10 ;  /* 0x8000000a0b0b7221 */ /* 0x000fe40000000000 */
[----:B------:R-:W-:Y:S01]  /*1fe0*/  FFMA R16, R17, -R6, R16 ;  /* 0x8000000611107223 */ /* 0x000fe20000000010 */
[----:B------:R-:W-:Y:S01]  /*1ff0*/  FFMA R18, R21, R18, 0.018033718690276145935 ;  /* 0x3c93bb7315127423 */ /* 0x000fe20000000012 */
[----:B------:R-:W-:-:S02]  /*2000*/  FFMA R11, R6, 1.4426950216293334961, R11 ;  /* 0x3fb8aa3b060b7823 */ /* 0x000fc4000000000b */
[----:B------:R-:W-:Y:S01]  /*2010*/  FMUL R16, R9, R16 ;  /* 0x0000001009107220 */ /* 0x000fe20000400000 */
[----:B------:R-:W-:-:S03]  /*2020*/  FFMA R18, R21, R18, 0.12022458761930465698 ;  /* 0x3df6384f15127423 */ /* 0x000fc60000000012 */
[----:B------:R-:W-:Y:S01]  /*2030*/  FFMA R11, R16, 1.4426950216293334961, R11 ;  /* 0x3fb8aa3b100b7823 */ /* 0x000fe2000000000b */
[----:B------:R-:W-:-:S03]  /*2040*/  FMUL R21, R21, R18 ;  /* 0x0000001215157220 */ /* 0x000fc60000400000 */
[----:B------:R-:W-:Y:S01]  /*2050*/  FFMA R11, R6, 1.9251366722983220825e-08, R11 ;  /* 0x32a55e34060b7823 */ /* 0x000fe2000000000b */
[----:B------:R-:W-:-:S04]  /*2060*/  FMUL R9, R21, 3 ;  /* 0x4040000015097820 */ /* 0x000fc80000400000 */
[----:B------:R-:W-:-:S04]  /*2070*/  FFMA R16, R16, R9, R11 ;  /* 0x0000000910107223 */ /* 0x000fc8000000000b */
[----:B------:R-:W-:-:S04]  /*2080*/  FFMA R21, R6, R21, R16 ;  /* 0x0000001506157223 */ /* 0x000fc80000000010 */
[----:B------:R-:W-:-:S04]  /*2090*/  FADD R6, R10, R21 ;  /* 0x000000150a067221 */ /* 0x000fc80000000000 */
[----:B------:R-:W-:Y:S01]  /*20a0*/  FMUL R9, R6, R0 ;  /* 0x0000000006097220 */ /* 0x000fe20000400000 */
[----:B------:R-:W-:-:S03]  /*20b0*/  FADD R10, -R10, R6 ;  /* 0x000000060a0a7221 */ /* 0x000fc60000000100 */
[----:B------:R-:W0:Y:S01]  /*20c0*/  FRND R16, R9 ;  /* 0x0000000900107307 */ /* 0x000e220000201000 */
[----:B------:R-:W-:Y:S01]  /*20d0*/  FADD R21, R21, -R10 ;  /* 0x8000000a15157221 */ /* 0x000fe20000000000 */
[----:B------:R-:W-:Y:S01]  /*20e0*/  FFMA R6, R6, R0, -R9 ;  /* 0x0000000006067223 */ /* 0x000fe20000000809 */
[----:B------:R-:W-:-:S03]  /*20f0*/  FSETP.GEU.AND P1, PT, R9, RZ, PT ;  /* 0x000000ff0900720b */ /* 0x000fc60003f2e000 */
[----:B------:R-:W-:Y:S02]  /*2100*/  FFMA R6, R21, R0, R6 ;  /* 0x0000000015067223 */ /* 0x000fe40000000006 */
[----:B------:R-:W1:Y:S01]  /*2110*/  F2I.NTZ R10, R9 ;  /* 0x00000009000a7305 */ /* 0x000e620000203100 */
[----:B0-----:R-:W-:Y:S01]  /*2120*/  FADD R11, R9, -R16 ;  /* 0x80000010090b7221 */ /* 0x001fe20000000000 */
[----:B------:R-:W-:-:S03]  /*2130*/  FSETP.GT.AND P0, PT, R16, RZ, PT ;  /* 0x000000ff1000720b */ /* 0x000fc60003f04000 */
[----:B------:R-:W-:Y:S01]  /*2140*/  FADD R11, R6, R11 ;  /* 0x0000000b060b7221 */ /* 0x000fe20000000000 */
[----:B------:R-:W-:Y:S02]  /*2150*/  SEL R17, RZ, 0x83000000, P0 ;  /* 0x83000000ff117807 */ /* 0x000fe40000000000 */
[----:B------:R-:W-:Y:S01]  /*2160*/  FSETP.GT.AND P0, PT, |R9|, 152, PT ;  /* 0x431800000900780b */ /* 0x000fe20003f04200 */
[----:B------:R-:W-:Y:S01]  /*2170*/  FFMA R6, R11, R2, 0.0013391353422775864601 ;  /* 0x3aaf85ed0b067423 */ /* 0x000fe20000000002 */
[----:B------:R-:W-:Y:S02]  /*2180*/  IADD3 R21, PT, PT, R17, 0x7f000000, RZ ;  /* 0x7f00000011157810 */ /* 0x000fe40007ffe0ff */
[----:B-1----:R-:W-:Y:S01]  /*2190*/  LEA R17, R10, -R17, 0x17 ;  /* 0x800000110a117211 */ /* 0x002fe200078eb8ff */
[----:B------:R-:W-:-:S04]  /*21a0*/  FFMA R6, R11, R6, 0.0096188392490148544312 ;  /* 0x3c1d98560b067423 */ /* 0x000fc80000000006 */
[----:B------:R-:W-:-:S04]  /*21b0*/  FFMA R6, R11, R6, 0.055503588169813156128 ;  /* 0x3d6357bb0b067423 */ /* 0x000fc80000000006 */
[----:B------:R-:W-:-:S04]  /*21c0*/  FFMA R6, R11, R6, 0.24022644758224487305 ;  /* 0x3e75fdec0b067423 */ /* 0x000fc80000000006 */
[----:B------:R-:W-:-:S04]  /*21d0*/  FFMA R6, R11, R6, 0.69314718246459960938 ;  /* 0x3f3172180b067423 */ /* 0x000fc80000000006 */
[----:B------:R-:W-:-:S04]  /*21e0*/  FFMA R6, R11, R6, 1 ;  /* 0x3f8000000b067423 */ /* 0x000fc80000000006 */
[----:B------:R-:W-:-:S04]  /*21f0*/  FMUL R6, R6, R21 ;  /* 0x0000001506067220 */ /* 0x000fc80000400000 */
[----:B------:R-:W-:Y:S01]  /*2200*/  FMUL R10, R6, R17 ;  /* 0x00000011060a7220 */ /* 0x000fe20000400000 */
[----:B------:R-:W-:Y:S02]  /*2210*/  MOV R17, 0x3f800000 ;  /* 0x3f80000000117802 */ /* 0x000fe40000000f00 */
[----:B------:R-:W-:Y:S01]  /*2220*/  @P0 FSEL R10, RZ, +INF , !P1 ;  /* 0x7f800000ff0a0808 */ /* 0x000fe20004800000 */
[----:B------:R-:W-:Y:S06]  /*2230*/  @!P2 BRA `(.L_x_53) ;  /* 0x000000000064a947 */ /* 0x000fec0003800000 */
[----:B------:R-:W-:-:S04]  /*2240*/  FSETP.NAN.AND P0, PT, |R0|, |R0|, PT ;  /* 0x400000000000720b */ /* 0x000fc80003f08200 */
[----:B------:R-:W-:-:S13]  /*2250*/  FSETP.NUM.AND P0, PT, |R3|, |R3|, !P0 ;  /* 0x400000030300720b */ /* 0x000fda0004707200 */
[----:B------:R-:W-:Y:S01]  /*2260*/  @!P0 FADD R17, R3, R0 ;  /* 0x0000000003118221 */ /* 0x000fe20000000000 */
[----:B------:R-:W-:Y:S06]  /*2270*/  @!P0 BRA `(.L_x_53) ;  /* 0x0000000000548947 */ /* 0x000fec0003800000 */
[----:B------:R-:W-:Y:S01]  /*2280*/  FMUL R9, R0, 0.5 ;  /* 0x3f00000000097820 */ /* 0x000fe20000400000 */
[----:B------:R-:W-:-:S04]  /*2290*/  FSETP.NEU.AND P0, PT, |R3|, +INF , PT ;  /* 0x7f8000000300780b */ /* 0x000fc80003f0d200 */
[----:B------:R-:W-:Y:S01]  /*22a0*/  FSETP.NEU.AND P0, PT, R3, RZ, P0 ;  /* 0x000000ff0300720b */ /* 0x000fe2000070d000 */
[----:B------:R-:W0:-:S12]  /*22b0*/  FRND.TRUNC R9, R9 ;  /* 0x0000000900097307 */ /* 0x000e18000020d000 */
[----:B------:R-:W-:Y:S01]  /*22c0*/  @!P0 FADD R6, R3, R3 ;  /* 0x0000000303068221 */ /* 0x000fe20000000000 */
[----:B0-----:R-:W-:-:S04]  /*22d0*/  FADD R11, R9, R9 ;  /* 0x00000009090b7221 */ /* 0x001fc80000000000 */
[----:B------:R-:W-:-:S05]  /*22e0*/  FADD R11, -R11, R0 ;  /* 0x000000000b0b7221 */ /* 0x000fca0000000100 */
[----:B------:R-:W-:-:S13]  /*22f0*/  FSETP.NEU.AND P1, PT, |R11|, 1, !P0 ;  /* 0x3f8000000b00780b */ /* 0x000fda000472d200 */
[----:B------:R-:W-:-:S04]  /*2300*/  @P1 LOP3.LUT R6, R6, 0x7fffffff, RZ, 0xc0, !PT ;  /* 0x7fffffff06061812 */ /* 0x000fc800078ec0ff */
[----:B------:R-:W-:Y:S01]  /*2310*/  @!P0 MOV R17, R6 ;  /* 0x0000000600118202 */ /* 0x000fe20000000f00 */
[----:B------:R-:W-:Y:S06]  /*2320*/  @!P0 BRA `(.L_x_53) ;  /* 0x0000000000288947 */ /* 0x000fec0003800000 */
[----:B------:R-:W-:Y:S02]  /*2330*/  FSETP.EQ.AND P1, PT, R3, -1, PT ;  /* 0xbf8000000300780b */ /* 0x000fe40003f22000 */
[----:B------:R-:W-:-:S13]  /*2340*/  FSETP.NEU.AND P0, PT, |R0|, +INF , PT ;  /* 0x7f8000000000780b */ /* 0x000fda0003f0d200 */
[----:B------:R-:W-:Y:S05]  /*2350*/  @!P0 BRA P1, `(.L_x_53) ;  /* 0x00000000001c8947 */ /* 0x000fea0000800000 */
[----:B------:R-:W-:Y:S02]  /*2360*/  FSETP.GEU.AND P1, PT, -R8, -1, PT ;  /* 0xbf8000000800780b */ /* 0x000fe40003f2e100 */
[----:B------:R-:W-:-:S11]  /*2370*/  MOV R17, R10 ;  /* 0x0000000a00117202 */ /* 0x000fd60000000f00 */
[----:B------:R-:W0:Y:S01]  /*2380*/  @!P1 FRND.FLOOR R3, R0 ;  /* 0x0000000000039307 */ /* 0x000e220000205000 */
[----:B------:R-:W-:Y:S02]  /*2390*/  @!P1 FSETP.NEU.AND P2, PT, |R11|, 1, PT ;  /* 0x3f8000000b00980b */ /* 0x000fe40003f4d200 */
[----:B0-----:R-:W-:Y:S02]  /*23a0*/  @!P1 FSETP.NEU.AND P0, PT, R3, R0, PT ;  /* 0x000000000300920b */ /* 0x001fe40003f0d000 */
[----:B------:R-:W-:-:S04]  /*23b0*/  @!P1 FSEL R3, R10, -R10, P2 ;  /* 0x8000000a0a039208 */ /* 0x000fc80001000000 */
[----:B------:R-:W-:-:S07]  /*23c0*/  @!P1 FSEL R17, R3, +QNAN , !P0 ;  /* 0x7fffffff03119808 */ /* 0x000fce0004000000 */
.L_x_53:
[----:B------:R-:W-:Y:S05]  /*23d0*/  BSYNC.RECONVERGENT B0 ;  /* 0x0000000000007941 */ /* 0x000fea0003800200 */
.L_x_52:
[----:B------:R-:W-:Y:S01]  /*23e0*/  FADD R17, -R17, 1 ;  /* 0x3f80000011117421 */ /* 0x000fe20000000100 */
[----:B------:R-:W-:Y:S06]  /*23f0*/  BRA `(.L_x_54) ;  /* 0x0000000400947947 */ /* 0x000fec0003800000 */
.L_x_51:
[----:B------:R-:W-:-:S04]  /*2400*/  IADD3 R3, PT, PT, R0, 0x1800000, RZ ;  /* 0x0180000000037810 */ /* 0x000fc80007ffe0ff */
[----:B------:R-:W-:-:S04]  /*2410*/  LOP3.LUT R3, R3, 0x7f800000, RZ, 0xc0, !PT ;  /* 0x7f80000003037812 */ /* 0x000fc800078ec0ff */
[----:B------:R-:W-:-:S13]  /*2420*/  ISETP.GT.U32.AND P0, PT, R3, 0x1ffffff, PT ;  /* 0x01ffffff0300780c */ /* 0x000fda0003f04070 */
[----:B------:R-:W-:Y:S05]  /*2430*/  @P0 BRA `(.L_x_55) ;  /* 0x0000000000140947 */ /* 0x000fea0003800000 */
[----:B------:R-:W0:Y:S01]  /*2440*/  LDCU UR6, c[0x0][0x3dc] ;  /* 0x00007b80ff0677ac */ /* 0x000e220008000800 */
[----:B------:R-:W-:Y:S02]  /*2450*/  MOV R6, 0x2480 ;  /* 0x0000248000067802 */ /* 0x000fe40000000f00 */
[----:B0-----:R-:W-:-:S07]  /*2460*/  MOV R0, UR6 ;  /* 0x0000000600007c02 */ /* 0x001fce0008000f00 */
[----:B------:R-:W-:Y:S05]  /*2470*/  CALL.REL.NOINC `($__internal_1_$__cuda_sm20_rcp_rn_f32_slowpath) ;  /* 0x0000006800c87944 */ /* 0x000fea0003c00000 */
[----:B------:R-:W-:Y:S05]  /*2480*/  BRA `(.L_x_56) ;  /* 0x0000000000107947 */ /* 0x000fea0003800000 */
.L_x_55:
[----:B------:R-:W0:Y:S02]  /*2490*/  MUFU.RCP R9, R0 ;  /* 0x0000000000097308 */ /* 0x000e240000001000 */
[----:B0-----:R-:W-:-:S04]  /*24a0*/  FFMA R3, R9, R0, -1 ;  /* 0xbf80000009037423 */ /* 0x001fc80000000000 */
[----:B------:R-:W-:-:S04]  /*24b0*/  FADD.FTZ R6, -R3, -RZ ;  /* 0x800000ff03067221 */ /* 0x000fc80000010100 */
[----:B------:R-:W-:-:S07]  /*24c0*/  FFMA R9, R9, R6, R9 ;  /* 0x0000000609097223 */ /* 0x000fce0000000009 */
.L_x_56:
[C---:B------:R-:W-:Y:S01]  /*24d0*/  FMUL R3, |R8|.reuse, 16777216 ;  /* 0x4b80000008037820 */ /* 0x040fe20000400200 */
[----:B------:R-:W-:Y:S01]  /*24e0*/  FSETP.GEU.AND P0, PT, |R8|, 1.175494350822287508e-38, PT ;  /* 0x008000000800780b */ /* 0x000fe20003f0e200 */
[----:B------:R-:W-:Y:S03]  /*24f0*/  BSSY.RECONVERGENT B0, `(.L_x_54) ;  /* 0x0000055000007945 */ /* 0x000fe60003800200 */
[----:B------:R-:W-:-:S04]  /*2500*/  FSEL R3, R3, |R8|, !P0 ;  /* 0x4000000803037208 */ /* 0x000fc80004000000 */
[----:B------:R-:W-:-:S04]  /*2510*/  IADD3 R0, PT, PT, R3, -0x3f3504f3, RZ ;  /* 0xc0cafb0d03007810 */ /* 0x000fc80007ffe0ff */
[----:B------:R-:W-:-:S04]  /*2520*/  LOP3.LUT R0, R0, 0xff800000, RZ, 0xc0, !PT ;  /* 0xff80000000007812 */ /* 0x000fc800078ec0ff */
[-C--:B------:R-:W-:Y:S02]  /*2530*/  IADD3 R6, PT, PT, R3, -R0.reuse, RZ ;  /* 0x8000000003067210 */ /* 0x080fe40007ffe0ff */
[----:B------:R-:W-:-:S03]  /*2540*/  I2FP.F32.S32 R11, R0 ;  /* 0x00000000000b7245 */ /* 0x000fc60000201400 */
[C---:B------:R-:W-:Y:S01]  /*2550*/  FADD R3, R6.reuse, 1 ;  /* 0x3f80000006037421 */ /* 0x040fe20000000000 */
[----:B------:R-:W-:Y:S01]  /*2560*/  FADD R21, R6, -1 ;  /* 0xbf80000006157421 */ /* 0x000fe20000000000 */
[----:B------:R-:W-:-:S03]  /*2570*/  FSEL R6, RZ, -24, P0 ;  /* 0xc1c00000ff067808 */ /* 0x000fc60000000000 */
[----:B------:R-:W-:Y:S01]  /*2580*/  FADD R10, R21, R21 ;  /* 0x00000015150a7221 */ /* 0x000fe20000000000 */
[----:B------:R-:W0:Y:S01]  /*2590*/  MUFU.RCP R3, R3 ;  /* 0x0000000300037308 */ /* 0x000e220000001000 */
[----:B------:R-:W-:Y:S02]  /*25a0*/  FFMA R11, R11, 1.1920928955078125e-07, R6 ;  /* 0x340000000b0b7823 */ /* 0x000fe40000000006 */
        /* <DEDUP_REMOVED lines=23> */
[-C--:B------:R-:W-:Y:S01]  /*2720*/  FFMA R3, R3, R9.reuse, -R0 ;  /* 0x0000000903037223 */ /* 0x080fe20000000800 */
[C---:B------:R-:W-:Y:S02]  /*2730*/  FSETP.GT.AND P1, PT, |R0|.reuse, 152, PT ;  /* 0x431800000000780b */ /* 0x040fe40003f24200 */
[----:B------:R-:W-:Y:S01]  /*2740*/  FSETP.GEU.AND P2, PT, R0, RZ, PT ;  /* 0x000000ff0000720b */ /* 0x000fe20003f4e000 */
[----:B------:R-:W-:Y:S02]  /*2750*/  FFMA R3, R6, R9, R3 ;  /* 0x0000000906037223 */ /* 0x000fe40000000003 */
[----:B------:R-:W-:Y:S01]  /*2760*/  F2I.NTZ R10, R0 ;  /* 0x00000000000a7305 */ /* 0x000fe20000203100 */
[----:B0-----:R-:W-:Y:S01]  /*2770*/  FADD R6, R0, -R11 ;  /* 0x8000000b00067221 */ /* 0x001fe20000000000 */
[----:B------:R-:W-:-:S03]  /*2780*/  FSETP.GT.AND P0, PT, R11, RZ, PT ;  /* 0x000000ff0b00720b */ /* 0x000fc60003f04000 */
[----:B------:R-:W-:Y:S01]  /*2790*/  FADD R21, R3, R6 ;  /* 0x0000000603157221 */ /* 0x000fe20000000000 */
[----:B------:R-:W-:Y:S01]  /*27a0*/  FMUL R3, R9, 0.5 ;  /* 0x3f00000009037820 */ /* 0x000fe20000400000 */
[----:B------:R-:W-:Y:S02]  /*27b0*/  SEL R11, RZ, 0x83000000, P0 ;  /* 0x83000000ff0b7807 */ /* 0x000fe40000000000 */
[C---:B------:R-:W-:Y:S01]  /*27c0*/  FFMA R6, R21.reuse, R2, 0.0013391353422775864601 ;  /* 0x3aaf85ed15067423 */ /* 0x040fe20000000002 */
[----:B------:R-:W-:Y:S02]  /*27d0*/  FSETP.NEU.AND P0, PT, R8, 1, PT ;  /* 0x3f8000000800780b */ /* 0x000fe40003f0d000 */
[----:B------:R-:W0:Y:S01]  /*27e0*/  FRND.TRUNC R3, R3 ;  /* 0x0000000300037307 */ /* 0x000e22000020d000 */
[----:B------:R-:W-:Y:S01]  /*27f0*/  FFMA R6, R21, R6, 0.0096188392490148544312 ;  /* 0x3c1d985615067423 */ /* 0x000fe20000000006 */
[----:B------:R-:W-:-:S03]  /*2800*/  FSETP.EQ.OR P0, PT, R9, RZ, !P0 ;  /* 0x000000ff0900720b */ /* 0x000fc60004702400 */
[----:B------:R-:W-:-:S04]  /*2810*/  FFMA R6, R21, R6, 0.055503588169813156128 ;  /* 0x3d6357bb15067423 */ /* 0x000fc80000000006 */
[----:B------:R-:W-:-:S04]  /*2820*/  FFMA R6, R21, R6, 0.24022644758224487305 ;  /* 0x3e75fdec15067423 */ /* 0x000fc80000000006 */
[----:B------:R-:W-:Y:S01]  /*2830*/  FFMA R6, R21, R6, 0.69314718246459960938 ;  /* 0x3f31721815067423 */ /* 0x000fe20000000006 */
[----:B0-----:R-:W-:-:S03]  /*2840*/  FADD R0, R3, R3 ;  /* 0x0000000303007221 */ /* 0x001fc60000000000 */
[----:B------:R-:W-:Y:S01]  /*2850*/  FFMA R6, R21, R6, 1 ;  /* 0x3f80000015067423 */ /* 0x000fe20000000006 */
[----:B------:R-:W-:Y:S02]  /*2860*/  IADD3 R21, PT, PT, R11, 0x7f000000, RZ ;  /* 0x7f0000000b157810 */ /* 0x000fe40007ffe0ff */
[----:B------:R-:W-:-:S03]  /*2870*/  LEA R11, R10, -R11, 0x17 ;  /* 0x8000000b0a0b7211 */ /* 0x000fc600078eb8ff */
[----:B------:R-:W-:-:S04]  /*2880*/  FMUL R6, R6, R21 ;  /* 0x0000001506067220 */ /* 0x000fc80000400000 */
[----:B------:R-:W-:Y:S01]  /*2890*/  FMUL R6, R6, R11 ;  /* 0x0000000b06067220 */ /* 0x000fe20000400000 */
[----:B------:R-:W-:Y:S01]  /*28a0*/  @P1 FSEL R6, RZ, +INF , !P2 ;  /* 0x7f800000ff061808 */ /* 0x000fe20005000000 */
[----:B------:R-:W-:Y:S06]  /*28b0*/  @P0 BRA `(.L_x_57) ;  /* 0x0000000000600947 */ /* 0x000fec0003800000 */
[----:B------:R-:W-:-:S04]  /*28c0*/  FSETP.NAN.AND P0, PT, |R9|, |R9|, PT ;  /* 0x400000090900720b */ /* 0x000fc80003f08200 */
[----:B------:R-:W-:-:S13]  /*28d0*/  FSETP.NUM.AND P0, PT, |R8|, |R8|, !P0 ;  /* 0x400000080800720b */ /* 0x000fda0004707200 */
[----:B------:R-:W-:Y:S01]  /*28e0*/  @!P0 FADD R17, R8, R9 ;  /* 0x0000000908118221 */ /* 0x000fe20000000000 */
[----:B------:R-:W-:Y:S06]  /*28f0*/  @!P0 BRA `(.L_x_57) ;  /* 0x0000000000508947 */ /* 0x000fec0003800000 */
[----:B------:R-:W-:Y:S01]  /*2900*/  FSETP.NEU.AND P0, PT, |R8|, +INF , PT ;  /* 0x7f8000000800780b */ /* 0x000fe20003f0d200 */
[----:B------:R-:W-:-:S03]  /*2910*/  FADD R3, -R0, R9 ;  /* 0x0000000900037221 */ /* 0x000fc60000000100 */
[----:B------:R-:W-:-:S04]  /*2920*/  FSETP.NEU.AND P0, PT, R8, RZ, P0 ;  /* 0x000000ff0800720b */ /* 0x000fc8000070d000 */
[----:B------:R-:W-:Y:S02]  /*2930*/  FSETP.GEU.OR P1, PT, R9, RZ, P0 ;  /* 0x000000ff0900720b */ /* 0x000fe4000072e400 */
[----:B------:R-:W-:-:S07]  /*2940*/  FSETP.NEU.AND P2, PT, |R3|, 1, !P0 ;  /* 0x3f8000000300780b */ /* 0x000fce000474d200 */
[----:B------:R-:W-:-:S05]  /*2950*/  @!P0 FADD R0, R8, R8 ;  /* 0x0000000808008221 */ /* 0x000fca0000000000 */
[----:B------:R-:W-:-:S04]  /*2960*/  @!P1 LOP3.LUT R0, R0, 0x7f800000, RZ, 0x3c, !PT ;  /* 0x7f80000000009812 */ /* 0x000fc800078e3cff */
[----:B------:R-:W-:-:S04]  /*2970*/  @P2 LOP3.LUT R0, R0, 0x7fffffff, RZ, 0xc0, !PT ;  /* 0x7fffffff00002812 */ /* 0x000fc800078ec0ff */
[----:B------:R-:W-:Y:S01]  /*2980*/  @!P0 MOV R17, R0 ;  /* 0x0000000000118202 */ /* 0x000fe20000000f00 */
[----:B------:R-:W-:Y:S06]  /*2990*/  @!P0 BRA `(.L_x_57) ;  /* 0x0000000000288947 */ /* 0x000fec0003800000 */
[----:B------:R-:W-:Y:S02]  /*29a0*/  FSETP.NEU.AND P0, PT, |R9|, +INF , PT ;  /* 0x7f8000000900780b */ /* 0x000fe40003f0d200 */
[----:B------:R-:W-:-:S13]  /*29b0*/  FSETP.EQ.AND P1, PT, R8, -1, PT ;  /* 0xbf8000000800780b */ /* 0x000fda0003f22000 */
[----:B------:R-:W-:Y:S05]  /*29c0*/  @!P0 BRA P1, `(.L_x_57) ;  /* 0x00000000001c8947 */ /* 0x000fea0000800000 */
[----:B------:R-:W-:Y:S02]  /*29d0*/  FSETP.GEU.AND P1, PT, R8, RZ, PT ;  /* 0x000000ff0800720b */ /* 0x000fe40003f2e000 */
[----:B------:R-:W-:-:S11]  /*29e0*/  MOV R17, R6 ;  /* 0x0000000600117202 */ /* 0x000fd60000000f00 */
[----:B------:R-:W0:Y:S01]  /*29f0*/  @!P1 FRND.FLOOR R0, R9 ;  /* 0x0000000900009307 */ /* 0x000e220000205000 */
[----:B------:R-:W-:Y:S02]  /*2a00*/  @!P1 FSETP.NEU.AND P2, PT, |R3|, 1, PT ;  /* 0x3f8000000300980b */ /* 0x000fe40003f4d200 */
[----:B0-----:R-:W-:Y:S02]  /*2a10*/  @!P1 FSETP.NEU.AND P0, PT, R9, R0, PT ;  /* 0x000000000900920b */ /* 0x001fe40003f0d000 */
[----:B------:R-:W-:-:S04]  /*2a20*/  @!P1 FSEL R0, R6, -R6, P2 ;  /* 0x8000000606009208 */ /* 0x000fc80001000000 */
[----:B------:R-:W-:-:S07]  /*2a30*/  @!P1 FSEL R17, R0, +QNAN , !P0 ;  /* 0x7fffffff00119808 */ /* 0x000fce0004000000 */
.L_x_57:
[----:B------:R-:W-:Y:S05]  /*2a40*/  BSYNC.RECONVERGENT B0 ;  /* 0x0000000000007941 */ /* 0x000fea0003800200 */
.L_x_54:
[----:B------:R-:W0:Y:S01]  /*2a50*/  LDC R3, c[0x0][0x3d4] ;  /* 0x0000f500ff037b82 */ /* 0x000e220000000800 */
[----:B------:R-:W1:Y:S07]  /*2a60*/  LDCU UR6, c[0x0][0x3d8] ;  /* 0x00007b00ff0677ac */ /* 0x000e6e0008000800 */
[----:B------:R-:W2:Y:S01]  /*2a70*/  LDC R6, c[0x0][0x390] ;  /* 0x0000e400ff067b82 */ /* 0x000ea20000000800 */
[----:B0-----:R-:W-:-:S04]  /*2a80*/  FADD R0, R3, -1 ;  /* 0xbf80000003007421 */ /* 0x001fc80000000000 */
[----:B------:R-:W-:Y:S01]  /*2a90*/  FFMA R0, R0, R17, 1 ;  /* 0x3f80000000007423 */ /* 0x000fe20000000011 */
[----:B--2---:R-:W-:-:S03]  /*2aa0*/  FSETP.NEU.AND P0, PT, R6, 1, PT ;  /* 0x3f8000000600780b */ /* 0x004fc60003f0d000 */
[----:B------:R-:W-:-:S04]  /*2ab0*/  FADD R0, R0, -R3 ;  /* 0x8000000300007221 */ /* 0x000fc80000000000 */
[----:B-1----:R-:W-:-:S06]  /*2ac0*/  FFMA R18, R0, UR6, R3 ;  /* 0x0000000600127c23 */ /* 0x002fcc0008000003 */
[----:B------:R-:W-:Y:S05]  /*2ad0*/  @P0 BRA `(.L_x_58) ;  /* 0x0000000c00940947 */ /* 0x000fea0003800000 */
[----:B------:R-:W0:Y:S01]  /*2ae0*/  LDC R6, c[0x0][0x3d0] ;  /* 0x0000f400ff067b82 */ /* 0x000e220000000800 */
[----:B------:R-:W-:Y:S01]  /*2af0*/  FSETP.GEU.AND P0, PT, R22, 0.5, PT ;  /* 0x3f0000001600780b */ /* 0x000fe20003f0e000 */
[----:B------:R-:W-:Y:S01]  /*2b00*/  BSSY.RECONVERGENT B2, `(.L_x_58) ;  /* 0x00000e2000027945 */ /* 0x000fe20003800200 */
[----:B0-----:R-:W-:-:S05]  /*2b10*/  FADD R17, -R6, 0.5 ;  /* 0x3f00000006117421 */ /* 0x001fca0000000100 */
[----:B------:R-:W-:-:S13]  /*2b20*/  FSETP.LEU.OR P0, PT, R22, R17, P0 ;  /* 0x000000111600720b */ /* 0x000fda000070b400 */
[----:B------:R-:W-:Y:S05]  /*2b30*/  @P0 BRA `(.L_x_59) ;  /* 0x0000000400bc0947 */ /* 0x000fea0003800000 */
[----:B------:R-:W0:Y:S01]  /*2b40*/  MUFU.RCP R0, R6 ;  /* 0x0000000600007308 */ /* 0x000e220000001000 */
[----:B------:R-:W-:Y:S01]  /*2b50*/  UMOV UR6, 0x3f800000 ;  /* 0x3f80000000067882 */ /* 0x000fe20000000000 */
[----:B------:R-:W-:Y:S01]  /*2b60*/  FADD R20, -R17, R22 ;  /* 0x0000001611147221 */ /* 0x000fe20000000100 */
[----:B------:R-:W-:-:S05]  /*2b70*/  MOV R9, UR6 ;  /* 0x0000000600097c02 */ /* 0x000fca0008000f00 */
[----:B------:R-:W1:Y:S01]  /*2b80*/  FCHK P0, -R9, R6 ;  /* 0x0000000609007302 */ /* 0x000e620000000100 */
[----:B0-----:R-:W-:-:S04]  /*2b90*/  FFMA R3, R0, -R6, 1 ;  /* 0x3f80000000037423 */ /* 0x001fc80000000806 */
[----:B------:R-:W-:-:S04]  /*2ba0*/  FFMA R0, R0, R3, R0 ;  /* 0x0000000300007223 */ /* 0x000fc80000000000 */
[----:B------:R-:W-:-:S04]  /*2bb0*/  FFMA R3, R0, -1, RZ ;  /* 0xbf80000000037823 */ /* 0x000fc800000000ff */
[----:B------:R-:W-:-:S04]  /*2bc0*/  FFMA R4, R3, -R6, -1 ;  /* 0xbf80000003047423 */ /* 0x000fc80000000806 */
[----:B------:R-:W-:Y:S01]  /*2bd0*/  FFMA R0, R0, R4, R3 ;  /* 0x0000000400007223 */ /* 0x000fe20000000003 */
[----:B------:R-:W-:Y:S01]  /*2be0*/  HFMA2 R4, -RZ, RZ, 1.875, 0 ;  /* 0x3f800000ff047431 */ /* 0x000fe200000001ff */
[----:B-1----:R-:W-:Y:S06]  /*2bf0*/  @!P0 BRA `(.L_x_60) ;  /* 0x0000000000148947 */ /* 0x002fec0003800000 */
[----:B------:R-:W0:Y:S01]  /*2c00*/  LDCU UR6, c[0x0][0x3d0] ;  /* 0x00007a00ff0677ac */ /* 0x000e220008000800 */
[----:B------:R-:W-:Y:S02]  /*2c10*/  MOV R0, 0xbf800000 ;  /* 0xbf80000000007802 */ /* 0x000fe40000000f00 */
[----:B------:R-:W-:Y:S02]  /*2c20*/  MOV R6, 0x2c50 ;  /* 0x00002c5000067802 */ /* 0x000fe40000000f00 */
[----:B0-----:R-:W-:-:S07]  /*2c30*/  MOV R3, UR6 ;  /* 0x0000000600037c02 */ /* 0x001fce0008000f00 */
[----:B------:R-:W-:Y:S05]  /*2c40*/  CALL.REL.NOINC `($__internal_2_$__cuda_sm3x_div_rn_noftz_f32_slowpath) ;  /* 0x0000006400a87944 */ /* 0x000fea0003c00000 */
.L_x_60:
[----:B------:R-:W-:Y:S01]  /*2c50*/  FFMA R3, R20, R0, 1 ;  /* 0x3f80000014037423 */ /* 0x000fe20000000000 */
[----:B------:R-:W-:Y:S03]  /*2c60*/  BSSY.RECONVERGENT B0, `(.L_x_61) ;  /* 0x0000057000007945 */ /* 0x000fe60003800200 */
[C---:B------:R-:W-:Y:S01]  /*2c70*/  FMUL R0, |R3|.reuse, 16777216 ;  /* 0x4b80000003007820 */ /* 0x040fe20000400200 */
[----:B------:R-:W-:-:S04]  /*2c80*/  FSETP.GEU.AND P0, PT, |R3|, 1.175494350822287508e-38, PT ;  /* 0x008000000300780b */ /* 0x000fc80003f0e200 */
[----:B------:R-:W-:Y:S02]  /*2c90*/  FSEL R0, R0, |R3|, !P0 ;  /* 0x4000000300007208 */ /* 0x000fe40004000000 */
[----:B------:R-:W-:Y:S02]  /*2ca0*/  FSEL R9, RZ, -24, P0 ;  /* 0xc1c00000ff097808 */ /* 0x000fe40000000000 */
        /* <DEDUP_REMOVED lines=32> */
[C---:B------:R-:W-:Y:S01]  /*2eb0*/  FFMA R0, R18.reuse, R0, -R11 ;  /* 0x0000000012007223 */ /* 0x040fe2000000080b */
[C---:B------:R-:W-:Y:S02]  /*2ec0*/  FSETP.GT.AND P1, PT, |R11|.reuse, 152, PT ;  /* 0x431800000b00780b */ /* 0x040fe40003f24200 */
[C---:B------:R-:W-:Y:S01]  /*2ed0*/  FSETP.GEU.AND P2, PT, R11.reuse, RZ, PT ;  /* 0x000000ff0b00720b */ /* 0x040fe20003f4e000 */
[----:B------:R-:W-:Y:S02]  /*2ee0*/  FFMA R0, R18, R9, R0 ;  /* 0x0000000912007223 */ /* 0x000fe40000000000 */
[----:B------:R-:W1:Y:S01]  /*2ef0*/  F2I.NTZ R16, R11 ;  /* 0x0000000b00107305 */ /* 0x000e620000203100 */
[----:B0-----:R-:W-:Y:S01]  /*2f00*/  FADD R9, R11, -R10 ;  /* 0x8000000a0b097221 */ /* 0x001fe20000000000 */
[----:B------:R-:W-:-:S03]  /*2f10*/  FSETP.GT.AND P0, PT, R10, RZ, PT ;  /* 0x000000ff0a00720b */ /* 0x000fc60003f04000 */
[----:B------:R-:W-:Y:S01]  /*2f20*/  FADD R9, R0, R9 ;  /* 0x0000000900097221 */ /* 0x000fe20000000000 */
[----:B------:R-:W-:Y:S02]  /*2f30*/  SEL R21, RZ, 0x83000000, P0 ;  /* 0x83000000ff157807 */ /* 0x000fe40000000000 */
[----:B------:R-:W-:Y:S01]  /*2f40*/  FSETP.NEU.AND P0, PT, R18, RZ, PT ;  /* 0x000000ff1200720b */ /* 0x000fe20003f0d000 */
[----:B------:R-:W-:-:S03]  /*2f50*/  FFMA R0, R9, R2, 0.0013391353422775864601 ;  /* 0x3aaf85ed09007423 */ /* 0x000fc60000000002 */
[----:B------:R-:W-:Y:S01]  /*2f60*/  FSETP.EQ.OR P0, PT, R3, 1, !P0 ;  /* 0x3f8000000300780b */ /* 0x000fe20004702400 */
[----:B------:R-:W-:-:S04]  /*2f70*/  FFMA R0, R9, R0, 0.0096188392490148544312 ;  /* 0x3c1d985609007423 */ /* 0x000fc80000000000 */
[----:B------:R-:W-:-:S04]  /*2f80*/  FFMA R0, R9, R0, 0.055503588169813156128 ;  /* 0x3d6357bb09007423 */ /* 0x000fc80000000000 */
[----:B------:R-:W-:Y:S01]  /*2f90*/  FFMA R6, R9, R0, 0.24022644758224487305 ;  /* 0x3e75fdec09067423 */ /* 0x000fe20000000000 */
[----:B------:R-:W-:-:S03]  /*2fa0*/  FMUL R0, R18, 0.5 ;  /* 0x3f00000012007820 */ /* 0x000fc60000400000 */
[----:B------:R-:W-:-:S03]  /*2fb0*/  FFMA R6, R9, R6, 0.69314718246459960938 ;  /* 0x3f31721809067423 */ /* 0x000fc60000000006 */
[----:B------:R-:W0:Y:S01]  /*2fc0*/  FRND.TRUNC R0, R0 ;  /* 0x0000000000007307 */ /* 0x000e22000020d000 */
[----:B------:R-:W-:Y:S01]  /*2fd0*/  FFMA R6, R9, R6, 1 ;  /* 0x3f80000009067423 */ /* 0x000fe20000000006 */
[----:B------:R-:W-:Y:S02]  /*2fe0*/  IADD3 R9, PT, PT, R21, 0x7f000000, RZ ;  /* 0x7f00000015097810 */ /* 0x000fe40007ffe0ff */
[----:B-1----:R-:W-:-:S03]  /*2ff0*/  LEA R21, R16, -R21, 0x17 ;  /* 0x8000001510157211 */ /* 0x002fc600078eb8ff */
[----:B------:R-:W-:-:S04]  /*3000*/  FMUL R6, R6, R9 ;  /* 0x0000000906067220 */ /* 0x000fc80000400000 */
[----:B------:R-:W-:Y:S01]  /*3010*/  FMUL R6, R6, R21 ;  /* 0x0000001506067220 */ /* 0x000fe20000400000 */
[----:B------:R-:W-:Y:S01]  /*3020*/  @P1 FSEL R6, RZ, +INF , !P2 ;  /* 0x7f800000ff061808 */ /* 0x000fe20005000000 */
[----:B0-----:R-:W-:Y:S01]  /*3030*/  FADD R9, R0, R0 ;  /* 0x0000000000097221 */ /* 0x001fe20000000000 */
[----:B------:R-:W-:Y:S06]  /*3040*/  @P0 BRA `(.L_x_62) ;  /* 0x0000000000600947 */ /* 0x000fec0003800000 */
[----:B------:R-:W-:-:S04]  /*3050*/  FSETP.NAN.AND P0, PT, |R18|, |R18|, PT ;  /* 0x400000121200720b */ /* 0x000fc80003f08200 */
[----:B------:R-:W-:-:S13]  /*3060*/  FSETP.NUM.AND P0, PT, |R3|, |R3|, !P0 ;  /* 0x400000030300720b */ /* 0x000fda0004707200 */
[----:B------:R-:W-:Y:S01]  /*3070*/  @!P0 FADD R4, R18, R3 ;  /* 0x0000000312048221 */ /* 0x000fe20000000000 */
[----:B------:R-:W-:Y:S06]  /*3080*/  @!P0 BRA `(.L_x_62) ;  /* 0x0000000000508947 */ /* 0x000fec0003800000 */
[----:B------:R-:W-:Y:S01]  /*3090*/  FSETP.NEU.AND P0, PT, |R3|, +INF , PT ;  /* 0x7f8000000300780b */ /* 0x000fe20003f0d200 */
[----:B------:R-:W-:-:S03]  /*30a0*/  FADD R9, R18, -R9 ;  /* 0x8000000912097221 */ /* 0x000fc60000000000 */
        /* <DEDUP_REMOVED lines=14> */
[----:B------:R-:W-:-:S04]  /*3190*/  @!P1 FSETP.NEU.AND P2, PT, |R9|, 1, PT ;  /* 0x3f8000000900980b */ /* 0x000fc80003f4d200 */
[----:B------:R-:W-:Y:S02]  /*31a0*/  @!P1 FSEL R0, R6, -R6, P2 ;  /* 0x8000000606009208 */ /* 0x000fe40001000000 */
[----:B0-----:R-:W-:-:S04]  /*31b0*/  @!P1 FSETP.NEU.AND P0, PT, R18, R3, PT ;  /* 0x000000031200920b */ /* 0x001fc80003f0d000 */
[----:B------:R-:W-:-:S09]  /*31c0*/  @!P1 FSEL R4, R0, +QNAN , !P0 ;  /* 0x7fffffff00049808 */ /* 0x000fd20004000000 */
.L_x_62:
[----:B------:R-:W-:Y:S05]  /*31d0*/  BSYNC.RECONVERGENT B0 ;  /* 0x0000000000007941 */ /* 0x000fea0003800200 */
.L_x_61:
[----:B------:R-:W0:Y:S01]  /*31e0*/  LDCU UR6, c[0x0][0x3d0] ;  /* 0x00007a00ff0677ac */ /* 0x000e220008000800 */
[----:B------:R-:W-:-:S04]  /*31f0*/  FADD R4, -R4, 1 ;  /* 0x3f80000004047421 */ /* 0x000fc80000000100 */
[----:B0-----:R-:W-:-:S04]  /*3200*/  FFMA R4, R4, UR6, R17 ;  /* 0x0000000604047c23 */ /* 0x001fc80008000011 */
[----:B------:R-:W-:Y:S01]  /*3210*/  FADD R4, R19, R4 ;  /* 0x0000000413047221 */ /* 0x000fe20000000000 */
[----:B------:R-:W-:Y:S06]  /*3220*/  BRA `(.L_x_63) ;  /* 0x0000000400bc7947 */ /* 0x000fec0003800000 */
.L_x_59:
[----:B------:R-:W-:-:S05]  /*3230*/  FADD R3, R6, 0.5 ;  /* 0x3f00000006037421 */ /* 0x000fca0000000000 */
[----:B------:R-:W-:-:S04]  /*3240*/  FSETP.GEU.AND P0, PT, R22, R3, PT ;  /* 0x000000031600720b */ /* 0x000fc80003f0e000 */
[----:B------:R-:W-:-:S13]  /*3250*/  FSETP.LEU.OR P0, PT, R22, 0.5, P0 ;  /* 0x3f0000001600780b */ /* 0x000fda000070b400 */
[----:B------:R-:W-:Y:S05]  /*3260*/  @P0 BRA `(.L_x_63) ;  /* 0x0000000400ac0947 */ /* 0x000fea0003800000 */
[----:B------:R-:W-:Y:S01]  /*3270*/  IADD3 R0, PT, PT, R6, 0x1800000, RZ ;  /* 0x0180000006007810 */ /* 0x000fe20007ffe0ff */
[----:B------:R-:W-:Y:S02]  /*3280*/  HFMA2 R4, -RZ, RZ, 1.875, 0 ;  /* 0x3f800000ff047431 */ /* 0x000fe400000001ff */
[----:B------:R-:W-:Y:S01]  /*3290*/  FADD R22, R22, -0.5 ;  /* 0xbf00000016167421 */ /* 0x000fe20000000000 */
        /* <DEDUP_REMOVED lines=8> */
.L_x_64:
[----:B------:R-:W0:Y:S02]  /*3320*/  MUFU.RCP R9, R6 ;  /* 0x0000000600097308 */ /* 0x000e240000001000 */
[----:B0-----:R-:W-:-:S04]  /*3330*/  FFMA R0, R9, R6, -1 ;  /* 0xbf80000009007423 */ /* 0x001fc80000000006 */
[----:B------:R-:W-:-:S04]  /*3340*/  FADD.FTZ R0, -R0, -RZ ;  /* 0x800000ff00007221 */ /* 0x000fc80000010100 */
[----:B------:R-:W-:-:S07]  /*3350*/  FFMA R9, R9, R0, R9 ;  /* 0x0000000009097223 */ /* 0x000fce0000000009 */
.L_x_65:
[----:B------:R-:W-:Y:S01]  /*3360*/  FMUL R3, R22, R9 ;  /* 0x0000000916037220 */ /* 0x000fe20000400000 */
        /* <DEDUP_REMOVED lines=43> */
[----:B------:R-:W-:Y:S01]  /*3620*/  FSETP.GT.AND P0, PT, R10, RZ, PT ;  /* 0x000000ff0a00720b */ /* 0x000fe20003f04000 */
[----:B------:R-:W-:-:S02]  /*3630*/  FMUL R10, R18, 0.5 ;  /* 0x3f000000120a7820 */ /* 0x000fc40000400000 */
[----:B------:R-:W-:Y:S01]  /*3640*/  FADD R9, R0, R9 ;  /* 0x0000000900097221 */ /* 0x000fe20000000000 */
[----:B------:R-:W-:Y:S02]  /*3650*/  SEL R17, RZ, 0x83000000, P0 ;  /* 0x83000000ff117807 */ /* 0x000fe40000000000 */
[----:B------:R-:W-:Y:S01]  /*3660*/  FSETP.NEU.AND P0, PT, R18, RZ, PT ;  /* 0x000000ff1200720b */ /* 0x000fe20003f0d000 */
[----:B------:R-:W-:Y:S01]  /*3670*/  FFMA R0, R9, R2, 0.0013391353422775864601 ;  /* 0x3aaf85ed09007423 */ /* 0x000fe20000000002 */
[----:B------:R-:W0:Y:S02]  /*3680*/  FRND.TRUNC R10, R10 ;  /* 0x0000000a000a7307 */ /* 0x000e24000020d000 */
[----:B------:R-:W-:Y:S01]  /*3690*/  FSETP.EQ.OR P0, PT, R3, 1, !P0 ;  /* 0x3f8000000300780b */ /* 0x000fe20004702400 */
[----:B------:R-:W-:-:S04]  /*36a0*/  FFMA R0, R9, R0, 0.0096188392490148544312 ;  /* 0x3c1d985609007423 */ /* 0x000fc80000000000 */
[----:B------:R-:W-:-:S04]  /*36b0*/  FFMA R0, R9, R0, 0.055503588169813156128 ;  /* 0x3d6357bb09007423 */ /* 0x000fc80000000000 */
[----:B------:R-:W-:-:S04]  /*36c0*/  FFMA R0, R9, R0, 0.24022644758224487305 ;  /* 0x3e75fdec09007423 */ /* 0x000fc80000000000 */
[----:B------:R-:W-:-:S04]  /*36d0*/  FFMA R0, R9, R0, 0.69314718246459960938 ;  /* 0x3f31721809007423 */ /* 0x000fc80000000000 */
[----:B------:R-:W-:Y:S01]  /*36e0*/  FFMA R0, R9, R0, 1 ;  /* 0x3f80000009007423 */ /* 0x000fe20000000000 */
[----:B------:R-:W-:Y:S02]  /*36f0*/  IADD3 R9, PT, PT, R17, 0x7f000000, RZ ;  /* 0x7f00000011097810 */ /* 0x000fe40007ffe0ff */
[----:B-1----:R-:W-:-:S03]  /*3700*/  LEA R17, R6, -R17, 0x17 ;  /* 0x8000001106117211 */ /* 0x002fc600078eb8ff */
[----:B------:R-:W-:Y:S01]  /*3710*/  FMUL R0, R0, R9 ;  /* 0x0000000900007220 */ /* 0x000fe20000400000 */
[----:B0-----:R-:W-:-:S03]  /*3720*/  FADD R9, R10, R10 ;  /* 0x0000000a0a097221 */ /* 0x001fc60000000000 */
        /* <DEDUP_REMOVED lines=27> */
.L_x_67:
[----:B------:R-:W-:Y:S05]  /*38e0*/  BSYNC.RECONVERGENT B0 ;  /* 0x0000000000007941 */ /* 0x000fea0003800200 */
.L_x_66:
[----:B------:R-:W0:Y:S02]  /*38f0*/  LDC R3, c[0x0][0x3d0] ;  /* 0x0000f400ff037b82 */ /* 0x000e240000000800 */
[----:B0-----:R-:W-:-:S04]  /*3900*/  FFMA R4, R4, R3, 0.5 ;  /* 0x3f00000004047423 */ /* 0x001fc80000000003 */
[----:B------:R-:W-:-:S07]  /*3910*/  FADD R4, R19, R4 ;  /* 0x0000000413047221 */ /* 0x000fce0000000000 */
.L_x_63:
[----:B------:R-:W-:Y:S05]  /*3920*/  BSYNC.RECONVERGENT B2 ;  /* 0x0000000000027941 */ /* 0x000fea0003800200 */
.L_x_58:
[----:B------:R-:W0:Y:S01]  /*3930*/  LDC R19, c[0x0][0x3c8] ;  /* 0x0000f200ff137b82 */ /* 0x000e220000000800 */
[----:B------:R-:W-:Y:S07]  /*3940*/  BSSY.RECONVERGENT B0, `(.L_x_68) ;  /* 0x000000b000007945 */ /* 0x000fee0003800200 */
[----:B------:R-:W1:Y:S01]  /*3950*/  LDC R0, c[0x0][0x3ec] ;  /* 0x0000fb00ff007b82 */ /* 0x000e620000000800 */
[----:B0-----:R-:W-:-:S05]  /*3960*/  FADD R19, R19, -0.5 ;  /* 0xbf00000013137421 */ /* 0x001fca0000000000 */
[----:B------:R-:W-:Y:S02]  /*3970*/  FSETP.GEU.AND P0, PT, R4, R19, PT ;  /* 0x000000130400720b */ /* 0x000fe40003f0e000 */
[----:B-1----:R-:W-:-:S11]  /*3980*/  FSETP.GE.AND P1, PT, R0, 1, PT ;  /* 0x3f8000000000780b */ /* 0x002fd60003f26000 */
[----:B------:R-:W-:-:S04]  /*3990*/  @!P0 FADD R22, R4, -R19 ;  /* 0x8000001304168221 */ /* 0x000fc80000000000 */
[----:B------:R-:W-:Y:S01]  /*39a0*/  @!P0 FADD R22, R22, 1 ;  /* 0x3f80000016168421 */ /* 0x000fe20000000000 */
[----:B------:R-:W-:Y:S06]  /*39b0*/  @!P0 BRA `(.L_x_69) ;  /* 0x00000000000c8947 */ /* 0x000fec0003800000 */
[----:B------:R-:W-:-:S05]  /*39c0*/  FADD R22, R4, -R19 ;  /* 0x8000001304167221 */ /* 0x000fca0000000000 */
[----:B------:R-:W-:-:S13]  /*39d0*/  FSETP.GT.AND P0, PT, R22, 1, PT ;  /* 0x3f8000001600780b */ /* 0x000fda0003f04000 */
[----:B------:R-:W-:-:S07]  /*39e0*/  @P0 FADD R22, R22, -1 ;  /* 0xbf80000016160421 */ /* 0x000fce0000000000 */
.L_x_69:
[----:B------:R-:W-:Y:S05]  /*39f0*/  BSYNC.RECONVERGENT B0 ;  /* 0x0000000000007941 */ /* 0x000fea0003800200 */
.L_x_68:
[----:B------:R-:W-:Y:S01]  /*3a00*/  HFMA2 R17, -RZ, RZ, 1.875, 0 ;  /* 0x3f800000ff117431 */ /* 0x000fe200000001ff */
        /* <DEDUP_REMOVED lines=87> */
.L_x_72:
[----:B------:R-:W-:Y:S05]  /*3f80*/  BSYNC.RECONVERGENT B0 ;  /* 0x0000000000007941 */ /* 0x000fea0003800200 */
.L_x_71:
[----:B------:R-:W-:Y:S01]  /*3f90*/  FADD R17, -R17, 1 ;  /* 0x3f80000011117421 */ /* 0x000fe20000000100 */
[----:B------:R-:W-:Y:S06]  /*3fa0*/  BRA `(.L_x_73) ;  /* 0x0000000400947947 */ /* 0x000fec0003800000 */
.L_x_70:
        /* <DEDUP_REMOVED lines=9> */
.L_x_74:
[----:B------:R-:W0:Y:S02]  /*4040*/  MUFU.RCP R9, R0 ;  /* 0x0000000000097308 */ /* 0x000e240000001000 */
[----:B0-----:R-:W-:-:S04]  /*4050*/  FFMA R3, R9, R0, -1 ;  /* 0xbf80000009037423 */ /* 0x001fc80000000000 */
[----:B------:R-:W-:-:S04]  /*4060*/  FADD.FTZ R6, -R3, -RZ ;  /* 0x800000ff03067221 */ /* 0x000fc80000010100 */
[----:B------:R-:W-:-:S07]  /*4070*/  FFMA R9, R9, R6, R9 ;  /* 0x0000000609097223 */ /* 0x000fce0000000009 */
.L_x_75:
        /* <DEDUP_REMOVED lines=12> */
[----:B------:R-:W0:Y:S03]  /*4140*/  MUFU.RCP R6, R6 ;  /* 0x0000000600067308 */ /* 0x000e260000001000 */
[----:B0-----:R-:W-:Y:S01]  /*4150*/  FMUL R0, R6, R11 ;  /* 0x0000000b06007220 */ /* 0x001fe20000400000 */
[----:B------:R-:W-:-:S03]  /*4160*/  FFMA R11, R10, 1.1920928955078125e-07, R3 ;  /* 0x340000000a0b7823 */ /* 0x000fc60000000003 */
        /* <DEDUP_REMOVED lines=24> */
[C---:B------:R-:W-:Y:S01]  /*42f0*/  FSETP.GEU.AND P2, PT, R0.reuse, RZ, PT ;  /* 0x000000ff0000720b */ /* 0x040fe20003f4e000 */
        /* <DEDUP_REMOVED lines=47> */
.L_x_76:
[----:B------:R-:W-:Y:S05]  /*45f0*/  BSYNC.RECONVERGENT B0 ;  /* 0x0000000000007941 */ /* 0x000fea0003800200 */
.L_x_73:
        /* <DEDUP_REMOVED lines=32> */
.L_x_79:
        /* <DEDUP_REMOVED lines=88> */
.L_x_81:
[----:B------:R-:W-:Y:S05]  /*4d80*/  BSYNC.RECONVERGENT B0 ;  /* 0x0000000000007941 */ /* 0x000fea0003800200 */
.L_x_80:
[----:B------:R-:W0:Y:S01]  /*4d90*/  LDCU UR6, c[0x0][0x3e0] ;  /* 0x00007c00ff0677ac */ /* 0x000e220008000800 */
[----:B------:R-:W-:-:S04]  /*4da0*/  FADD R4, -R4, 1 ;  /* 0x3f80000004047421 */ /* 0x000fc80000000100 */
[----:B0-----:R-:W-:-:S04]  /*4db0*/  FFMA R4, R4, UR6, R17 ;  /* 0x0000000604047c23 */ /* 0x001fc80008000011 */
[----:B------:R-:W-:Y:S01]  /*4dc0*/  FADD R4, R19, R4 ;  /* 0x0000000413047221 */ /* 0x000fe20000000000 */
[----:B------:R-:W-:Y:S06]  /*4dd0*/  BRA `(.L_x_82) ;  /* 0x0000000400bc7947 */ /* 0x000fec0003800000 */
.L_x_78:
        /* <DEDUP_REMOVED lines=15> */
.L_x_83:
[----:B------:R-:W0:Y:S02]  /*4ed0*/  MUFU.RCP R9, R6 ;  /* 0x0000000600097308 */ /* 0x000e240000001000 */
[----:B0-----:R-:W-:-:S04]  /*4ee0*/  FFMA R0, R9, R6, -1 ;  /* 0xbf80000009007423 */ /* 0x001fc80000000006 */
[----:B------:R-:W-:-:S04]  /*4ef0*/  FADD.FTZ R0, -R0, -RZ ;  /* 0x800000ff00007221 */ /* 0x000fc80000010100 */
[----:B------:R-:W-:-:S07]  /*4f00*/  FFMA R9, R9, R0, R9 ;  /* 0x0000000009097223 */ /* 0x000fce0000000009 */
.L_x_84:
        /* <DEDUP_REMOVED lines=88> */
.L_x_86:
[----:B------:R-:W-:Y:S05]  /*5490*/  BSYNC.RECONVERGENT B0 ;  /* 0x0000000000007941 */ /* 0x000fea0003800200 */
.L_x_85:
[----:B------:R-:W0:Y:S02]  /*54a0*/  LDC R3, c[0x0][0x3e0] ;  /* 0x0000f800ff037b82 */ /* 0x000e240000000800 */
[----:B0-----:R-:W-:-:S04]  /*54b0*/  FFMA R4, R4, R3, 0.5 ;  /* 0x3f00000004047423 */ /* 0x001fc80000000003 */
[----:B------:R-:W-:-:S07]  /*54c0*/  FADD R4, R19, R4 ;  /* 0x0000000413047221 */ /* 0x000fce0000000000 */
.L_x_82:
[----:B------:R-:W-:Y:S05]  /*54d0*/  BSYNC.RECONVERGENT B2 ;  /* 0x0000000000027941 */ /* 0x000fea0003800200 */
.L_x_77:
        /* <DEDUP_REMOVED lines=12> */
.L_x_88:
[----:B------:R-:W-:Y:S05]  /*55a0*/  BSYNC.RECONVERGENT B0 ;  /* 0x0000000000007941 */ /* 0x000fea0003800200 */
.L_x_87:
[----:B------:R-:W-:Y:S01]  /*55b0*/  HFMA2 R18, -RZ, RZ, 1.875, 0 ;  /* 0x3f800000ff127431 */ /* 0x000fe200000001ff */
[----:B------:R-:W-:Y:S06]  /*55c0*/  @!P1 BRA `(.L_x_89) ;  /* 0x0000000400649947 */ /* 0x000fec0003800000 */
[----:B------:R-:W-:Y:S01]  /*55d0*/  FADD R3, -R8, 1 ;  /* 0x3f80000008037421 */ /* 0x000fe20000000100 */
[----:B------:R-:W-:Y:S01]  /*55e0*/  BSSY.RECONVERGENT B0, `(.L_x_90) ;  /* 0x0000055000007945 */ /* 0x000fe20003800200 */
[----:B------:R-:W-:Y:S02]  /*55f0*/  MOV R18, 0x3f800000 ;  /* 0x3f80000000127802 */ /* 0x000fe40000000f00 */
        /* <DEDUP_REMOVED lines=39> */
[----:B------:R-:W-:Y:S01]  /*5870*/  FFMA R6, R23, R0, R6 ;  /* 0x0000000017067223 */ /* 0x000fe20000000006 */
[----:B0-----:R-:W-:Y:S01]  /*5880*/  FADD R11, R9, -R14 ;  /* 0x8000000e090b7221 */ /* 0x001fe20000000000 */
[----:B------:R-:W-:-:S03]  /*5890*/  FSETP.GT.AND P0, PT, R14, RZ, PT ;  /* 0x000000ff0e00720b */ /* 0x000fc60003f04000 */
[----:B------:R-:W-:Y:S01]  /*58a0*/  FADD R11, R6, R11 ;  /* 0x0000000b060b7221 */ /* 0x000fe20000000000 */
[----:B------:R-:W-:Y:S01]  /*58b0*/  SEL R21, RZ, 0x83000000, P0 ;  /* 0x83000000ff157807 */ /* 0x000fe20000000000 */
[----:B------:R-:W0:Y:S01]  /*58c0*/  F2I.NTZ R6, R9 ;  /* 0x0000000900067305 */ /* 0x000e220000203100 */
[----:B------:R-:W-:Y:S01]  /*58d0*/  FSETP.GT.AND P0, PT, |R9|, 152, PT ;  /* 0x431800000900780b */ /* 0x000fe20003f04200 */
[----:B------:R-:W-:Y:S01]  /*58e0*/  FFMA R2, R11, R2, 0.0013391353422775864601 ;  /* 0x3aaf85ed0b027423 */ /* 0x000fe20000000002 */
[----:B------:R-:W-:-:S03]  /*58f0*/  IADD3 R23, PT, PT, R21, 0x7f000000, RZ ;  /* 0x7f00000015177810 */ /* 0x000fc60007ffe0ff */
[----:B------:R-:W-:-:S04]  /*5900*/  FFMA R2, R11, R2, 0.0096188392490148544312 ;  /* 0x3c1d98560b027423 */ /* 0x000fc80000000002 */
[----:B------:R-:W-:-:S04]  /*5910*/  FFMA R2, R11, R2, 0.055503588169813156128 ;  /* 0x3d6357bb0b027423 */ /* 0x000fc80000000002 */
[----:B------:R-:W-:Y:S01]  /*5920*/  FFMA R2, R11, R2, 0.24022644758224487305 ;  /* 0x3e75fdec0b027423 */ /* 0x000fe20000000002 */
[----:B0-----:R-:W-:-:S03]  /*5930*/  LEA R21, R6, -R21, 0x17 ;  /* 0x8000001506157211 */ /* 0x001fc600078eb8ff */
[----:B------:R-:W-:-:S04]  /*5940*/  FFMA R2, R11, R2, 0.69314718246459960938 ;  /* 0x3f3172180b027423 */ /* 0x000fc80000000002 */
[----:B------:R-:W-:-:S04]  /*5950*/  FFMA R2, R11, R2, 1 ;  /* 0x3f8000000b027423 */ /* 0x000fc80000000002 */
[----:B------:R-:W-:-:S04]  /*5960*/  FMUL R2, R2, R23 ;  /* 0x0000001702027220 */ /* 0x000fc80000400000 */
[----:B------:R-:W-:Y:S01]  /*5970*/  FMUL R21, R2, R21 ;  /* 0x0000001502157220 */ /* 0x000fe20000400000 */
        /* <DEDUP_REMOVED lines=23> */
[----:B------:R-:W-:-:S04]  /*5af0*/  @!P1 FSETP.NEU.AND P2, PT, |R9|, 1, PT ;  /* 0x3f8000000900980b */ /* 0x000fc80003f4d200 */
[----:B------:R-:W-:Y:S02]  /*5b00*/  @!P1 FSEL R2, R21, -R21, P2 ;  /* 0x8000001515029208 */ /* 0x000fe40001000000 */
[----:B0-----:R-:W-:-:S04]  /*5b10*/  @!P1 FSETP.NEU.AND P0, PT, R3, R0, PT ;  /* 0x000000000300920b */ /* 0x001fc80003f0d000 */
[----:B------:R-:W-:-:S09]  /*5b20*/  @!P1 FSEL R18, R2, +QNAN , !P0 ;  /* 0x7fffffff02129808 */ /* 0x000fd20004000000 */
.L_x_91:
[----:B------:R-:W-:Y:S05]  /*5b30*/  BSYNC.RECONVERGENT B0 ;  /* 0x0000000000007941 */ /* 0x000fea0003800200 */
.L_x_90:
[----:B------:R-:W-:Y:S01]  /*5b40*/  FADD R18, -R18, 1 ;  /* 0x3f80000012127421 */ /* 0x000fe20000000100 */
[----:B------:R-:W-:Y:S06]  /*5b50*/  BRA `(.L_x_92) ;  /* 0x00000004009c7947 */ /* 0x000fec0003800000 */
.L_x_89:
        /* <DEDUP_REMOVED lines=9> */
.L_x_93:
[----:B------:R-:W0:Y:S02]  /*5bf0*/  MUFU.RCP R9, R0 ;  /* 0x0000000000097308 */ /* 0x000e240000001000 */
[----:B0-----:R-:W-:-:S04]  /*5c00*/  FFMA R2, R9, R0, -1 ;  /* 0xbf80000009027423 */ /* 0x001fc80000000000 */
[----:B------:R-:W-:-:S04]  /*5c10*/  FADD.FTZ R2, -R2, -RZ ;  /* 0x800000ff02027221 */ /* 0x000fc80000010100 */
[----:B------:R-:W-:-:S07]  /*5c20*/  FFMA R9, R9, R2, R9 ;  /* 0x0000000209097223 */ /* 0x000fce0000000009 */
.L_x_94:
[C---:B------:R-:W-:Y:S01]  /*5c30*/  FMUL R3, |R8|.reuse, 16777216 ;  /* 0x4b80000008037820 */ /* 0x040fe20000400200 */
[----:B------:R-:W-:Y:S01]  /*5c40*/  FSETP.GEU.AND P0, PT, |R8|, 1.175494350822287508e-38, PT ;  /* 0x008000000800780b */ /* 0x000fe20003f0e200 */
[----:B------:R-:W-:Y:S01]  /*5c50*/  HFMA2 R23, -RZ, RZ, 0.771484375, 0.21533203125 ;  /* 0x3a2c32e4ff177431 */ /* 0x000fe200000001ff */
[----:B------:R-:W-:Y:S02]  /*5c60*/  BSSY.RECONVERGENT B0, `(.L_x_92) ;  /* 0x0000056000007945 */ /* 0x000fe40003800200 */
        /* <DEDUP_REMOVED lines=13> */
[CC--:B------:R-:W-:Y:S01]  /*5d40*/  FMUL R6, R0.reuse, R0.reuse ;  /* 0x0000000000067220 */ /* 0x0c0fe20000400000 */
[----:B------:R-:W-:Y:S02]  /*5d50*/  FFMA R2, R0, 1.4426950216293334961, R11 ;  /* 0x3fb8aa3b00027823 */ /* 0x000fe4000000000b */
[----:B------:R-:W-:Y:S01]  /*5d60*/  FADD R10, R10, R10 ;  /* 0x0000000a0a0a7221 */ /* 0x000fe20000000000 */
[C---:B------:R-:W-:Y:S01]  /*5d70*/  FFMA R23, R6.reuse, R23, 0.0032181653659790754318 ;  /* 0x3b52e7db06177423 */ /* 0x040fe20000000017 */
[----:B------:R-:W-:Y:S02]  /*5d80*/  FADD R11, R11, -R2 ;  /* 0x800000020b0b7221 */ /* 0x000fe40000000000 */
[----:B------:R-:W-:Y:S01]  /*5d90*/  FFMA R10, R21, -R0, R10 ;  /* 0x80000000150a7223 */ /* 0x000fe2000000000a */
[----:B------:R-:W-:Y:S01]  /*5da0*/  FFMA R23, R6, R23, 0.018033718690276145935 ;  /* 0x3c93bb7306177423 */ /* 0x000fe20000000017 */
[----:B------:R-:W-:-:S02]  /*5db0*/  FFMA R11, R0, 1.4426950216293334961, R11 ;  /* 0x3fb8aa3b000b7823 */ /* 0x000fc4000000000b */
[----:B------:R-:W-:Y:S01]  /*5dc0*/  FMUL R10, R3, R10 ;  /* 0x0000000a030a7220 */ /* 0x000fe20000400000 */
[----:B------:R-:W-:-:S03]  /*5dd0*/  FFMA R23, R6, R23, 0.12022458761930465698 ;  /* 0x3df6384f06177423 */ /* 0x000fc60000000017 */
[----:B------:R-:W-:Y:S01]  /*5de0*/  FFMA R11, R10, 1.4426950216293334961, R11 ;  /* 0x3fb8aa3b0a0b7823 */ /* 0x000fe2000000000b */
[----:B------:R-:W-:Y:S01]  /*5df0*/  FMUL R23, R6, R23 ;  /* 0x0000001706177220 */ /* 0x000fe20000400000 */
[----:B------:R-:W-:Y:S02]  /*5e00*/  MOV R6, 0x391fcb8e ;  /* 0x391fcb8e00067802 */ /* 0x000fe40000000f00 */
        /* <DEDUP_REMOVED lines=18> */
[----:B------:R-:W-:Y:S01]  /*5f30*/  FSETP.NEU.AND P0, PT, R8, 1, PT ;  /* 0x3f8000000800780b */ /* 0x000fe20003f0d000 */
[----:B------:R-:W-:-:S03]  /*5f40*/  FFMA R2, R11, R6, 0.0013391353422775864601 ;  /* 0x3aaf85ed0b027423 */ /* 0x000fc60000000006 */
[----:B------:R-:W-:Y:S01]  /*5f50*/  FSETP.EQ.OR P0, PT, R9, RZ, !P0 ;  /* 0x000000ff0900720b */ /* 0x000fe20004702400 */
        /* <DEDUP_REMOVED lines=38> */
.L_x_95:
[----:B------:R-:W-:Y:S05]  /*61c0*/  BSYNC.RECONVERGENT B0 ;  /* 0x0000000000007941 */ /* 0x000fea0003800200 */
.L_x_92:
        /* <DEDUP_REMOVED lines=17> */
[----:B------:R-:W-:Y:S01]  /*62e0*/  HFMA2 R18, -RZ, RZ, 1.875, 0 ;  /* 0x3f800000ff127431 */ /* 0x000fe200000001ff */
[----:B------:R-:W-:Y:S01]  /*62f0*/  MOV R9, UR6 ;  /* 0x0000000600097c02 */ /* 0x000fe20008000f00 */
[----:B------:R-:W-:-:S04]  /*6300*/  FADD R4, -R14, R19 ;  /* 0x000000130e047221 */ /* 0x000fc80000000100 */
[----:B------:R-:W1:Y:S01]  /*6310*/  FCHK P0, -R9, R10 ;  /* 0x0000000a09007302 */ /* 0x000e620000000100 */
[----:B0-----:R-:W-:-:S04]  /*6320*/  FFMA R3, R0, -R10, 1 ;  /* 0x3f80000000037423 */ /* 0x001fc8000000080a */
[----:B------:R-:W-:-:S04]  /*6330*/  FFMA R0, R0, R3, R0 ;  /* 0x0000000300007223 */ /* 0x000fc80000000000 */
[----:B------:R-:W-:-:S04]  /*6340*/  FFMA R3, R0, -1, RZ ;  /* 0xbf80000000037823 */ /* 0x000fc800000000ff */
[----:B------:R-:W-:-:S04]  /*6350*/  FFMA R6, R3, -R10, -1 ;  /* 0xbf80000003067423 */ /* 0x000fc8000000080a */
[----:B------:R-:W-:Y:S01]  /*6360*/  FFMA R0, R0, R6, R3 ;  /* 0x0000000600007223 */ /* 0x000fe20000000003 */
[----:B-1----:R-:W-:Y:S06]  /*6370*/  @!P0 BRA `(.L_x_98) ;  /* 0x0000000000148947 */ /* 0x002fec0003800000 */
[----:B------:R-:W0:Y:S01]  /*6380*/  LDCU UR6, c[0x0][0x3f0] ;  /* 0x00007e00ff0677ac */ /* 0x000e220008000800 */
[----:B------:R-:W-:Y:S02]  /*6390*/  MOV R0, 0xbf800000 ;  /* 0xbf80000000007802 */ /* 0x000fe40000000f00 */
[----:B------:R-:W-:Y:S02]  /*63a0*/  MOV R6, 0x63d0 ;  /* 0x000063d000067802 */ /* 0x000fe40000000f00 */
[----:B0-----:R-:W-:-:S07]  /*63b0*/  MOV R3, UR6 ;  /* 0x0000000600037c02 */ /* 0x001fce0008000f00 */
[----:B------:R-:W-:Y:S05]  /*63c0*/  CALL.REL.NOINC `($__internal_2_$__cuda_sm3x_div_rn_noftz_f32_slowpath) ;  /* 0x0000002c00c87944 */ /* 0x000fea0003c00000 */
.L_x_98:
[----:B------:R-:W-:Y:S01]  /*63d0*/  FFMA R3, R4, R0, 1 ;  /* 0x3f80000004037423 */ /* 0x000fe20000000000 */
[----:B------:R-:W-:Y:S03]  /*63e0*/  BSSY.RECONVERGENT B0, `(.L_x_99) ;  /* 0x0000059000007945 */ /* 0x000fe60003800200 */
[C---:B------:R-:W-:Y:S01]  /*63f0*/  FMUL R0, |R3|.reuse, 16777216 ;  /* 0x4b80000003007820 */ /* 0x040fe20000400200 */
[----:B------:R-:W-:-:S04]  /*6400*/  FSETP.GEU.AND P0, PT, |R3|, 1.175494350822287508e-38, PT ;  /* 0x008000000300780b */ /* 0x000fc80003f0e200 */
[----:B------:R-:W-:-:S04]  /*6410*/  FSEL R0, R0, |R3|, !P0 ;  /* 0x4000000300007208 */ /* 0x000fc80004000000 */
[----:B------:R-:W-:-:S04]  /*6420*/  IADD3 R4, PT, PT, R0, -0x3f3504f3, RZ ;  /* 0xc0cafb0d00047810 */ /* 0x000fc80007ffe0ff */
[----:B------:R-:W-:Y:S02]  /*6430*/  LOP3.LUT R9, R4, 0xff800000, RZ, 0xc0, !PT ;  /* 0xff80000004097812 */ /* 0x000fe400078ec0ff */
[----:B------:R-:W-:Y:S02]  /*6440*/  FSEL R4, RZ, -24, P0 ;  /* 0xc1c00000ff047808 */ /* 0x000fe40000000000 */
[-C--:B------:R-:W-:Y:S02]  /*6450*/  IADD3 R0, PT, PT, R0, -R9.reuse, RZ ;  /* 0x8000000900007210 */ /* 0x080fe40007ffe0ff */
[----:B------:R-:W-:-:S03]  /*6460*/  I2FP.F32.S32 R9, R9 ;  /* 0x0000000900097245 */ /* 0x000fc60000201400 */
[C---:B------:R-:W-:Y:S01]  /*6470*/  FADD R6, R0.reuse, 1 ;  /* 0x3f80000000067421 */ /* 0x040fe20000000000 */
[----:B------:R-:W-:Y:S01]  /*6480*/  FADD R11, R0, -1 ;  /* 0xbf800000000b7421 */ /* 0x000fe20000000000 */
[----:B------:R-:W-:-:S03]  /*6490*/  FFMA R9, R9, 1.1920928955078125e-07, R4 ;  /* 0x3400000009097823 */ /* 0x000fc60000000004 */
[----:B------:R-:W-:Y:S01]  /*64a0*/  FADD R19, R11, R11 ;  /* 0x0000000b0b137221 */ /* 0x000fe20000000000 */
[----:B------:R-:W0:Y:S03]  /*64b0*/  MUFU.RCP R6, R6 ;  /* 0x0000000600067308 */ /* 0x000e260000001000 */
[----:B0-----:R-:W-:Y:S01]  /*64c0*/  FMUL R0, R6, R19 ;  /* 0x0000001306007220 */ /* 0x001fe20000400000 */
[----:B------:R-:W-:-:S03]  /*64d0*/  MOV R19, 0x3a2c32e4 ;  /* 0x3a2c32e400137802 */ /* 0x000fc60000000f00 */
        /* <DEDUP_REMOVED lines=23> */
[----:B------:R-:W-:Y:S02]  /*6650*/  MOV R4, 0x391fcb8e ;  /* 0x391fcb8e00047802 */ /* 0x000fe40000000f00 */
[C---:B------:R-:W-:Y:S01]  /*6660*/  FSETP.GT.AND P1, PT, |R9|.reuse, 152, PT ;  /* 0x431800000900780b */ /* 0x040fe20003f24200 */
[----:B------:R-:W-:Y:S01]  /*6670*/  FFMA R0, R2, R19, R0 ;  /* 0x0000001302007223 */ /* 0x000fe20000000000 */
[C---:B------:R-:W-:Y:S01]  /*6680*/  FSETP.GEU.AND P2, PT, R9.reuse, RZ, PT ;  /* 0x000000ff0900720b */ /* 0x040fe20003f4e000 */
        /* <DEDUP_REMOVED lines=46> */
.L_x_100:
[----:B------:R-:W-:Y:S05]  /*6970*/  BSYNC.RECONVERGENT B0 ;  /* 0x0000000000007941 */ /* 0x000fea0003800200 */
.L_x_99:
[----:B------:R-:W0:Y:S01]  /*6980*/  LDCU UR6, c[0x0][0x3f0] ;  /* 0x00007e00ff0677ac */ /* 0x000e220008000800 */
[----:B------:R-:W-:-:S04]  /*6990*/  FADD R3, -R18, 1 ;  /* 0x3f80000012037421 */ /* 0x000fc80000000100 */
[----:B0-----:R-:W-:-:S04]  /*69a0*/  FFMA R4, R3, UR6, R14 ;  /* 0x0000000603047c23 */ /* 0x001fc8000800000e */
[----:B------:R-:W-:Y:S01]  /*69b0*/  FADD R4, R17, R4 ;  /* 0x0000000411047221 */ /* 0x000fe20000000000 */
[----:B------:R-:W-:Y:S06]  /*69c0*/  BRA `(.L_x_101) ;  /* 0x0000000400c47947 */ /* 0x000fec0003800000 */
.L_x_97:
        /* <DEDUP_REMOVED lines=15> */
.L_x_102:
[----:B------:R-:W0:Y:S02]  /*6ac0*/  MUFU.RCP R9, R10 ;  /* 0x0000000a00097308 */ /* 0x000e240000001000 */
[----:B0-----:R-:W-:-:S04]  /*6ad0*/  FFMA R0, R9, R10, -1 ;  /* 0xbf80000009007423 */ /* 0x001fc8000000000a */
[----:B------:R-:W-:-:S04]  /*6ae0*/  FADD.FTZ R0, -R0, -RZ ;  /* 0x800000ff00007221 */ /* 0x000fc80000010100 */
[----:B------:R-:W-:-:S07]  /*6af0*/  FFMA R9, R9, R0, R9 ;  /* 0x0000000009097223 */ /* 0x000fce0000000009 */
.L_x_103:
[----:B------:R-:W-:Y:S01]  /*6b00*/  FMUL R19, R19, R9 ;  /* 0x0000000913137220 */ /* 0x000fe20000400000 */
        /* <DEDUP_REMOVED lines=31> */
[----:B------:R-:W-:Y:S01]  /*6d00*/  FFMA R6, R11, R9, R6 ;  /* 0x000000090b067223 */ /* 0x000fe20000000006 */
[----:B------:R-:W-:-:S03]  /*6d10*/  HFMA2 R11, -RZ, RZ, 0.64013671875, -15.109375 ;  /* 0x391fcb8eff0b7431 */ /* 0x000fc600000001ff */
        /* <DEDUP_REMOVED lines=14> */
[----:B------:R-:W-:-:S04]  /*6e00*/  FADD R0, R0, R3 ;  /* 0x0000000300007221 */ /* 0x000fc80000000000 */
[----:B------:R-:W-:Y:S01]  /*6e10*/  FFMA R3, R0, R11, 0.0013391353422775864601 ;  /* 0x3aaf85ed00037423 */ /* 0x000fe2000000000b */
[----:B------:R-:W-:Y:S01]  /*6e20*/  SEL R11, RZ, 0x83000000, P0 ;  /* 0x83000000ff0b7807 */ /* 0x000fe20000000000 */
[----:B------:R-:W0:Y:S01]  /*6e30*/  FRND.TRUNC R10, R10 ;  /* 0x0000000a000a7307 */ /* 0x000e22000020d000 */
[----:B------:R-:W-:Y:S01]  /*6e40*/  FSETP.NEU.AND P0, PT, R2, RZ, PT ;  /* 0x000000ff0200720b */ /* 0x000fe20003f0d000 */
[----:B------:R-:W-:-:S03]  /*6e50*/  FFMA R3, R0, R3, 0.0096188392490148544312 ;  /* 0x3c1d985600037423 */ /* 0x000fc60000000003 */
[----:B------:R-:W-:Y:S01]  /*6e60*/  FSETP.EQ.OR P0, PT, R19, 1, !P0 ;  /* 0x3f8000001300780b */ /* 0x000fe20004702400 */
        /* <DEDUP_REMOVED lines=35> */
.L_x_105:
[----:B------:R-:W-:Y:S05]  /*70a0*/  BSYNC.RECONVERGENT B0 ;  /* 0x0000000000007941 */ /* 0x000fea0003800200 */
.L_x_104:
[----:B------:R-:W0:Y:S02]  /*70b0*/  LDC R3, c[0x0][0x3f0] ;  /* 0x0000fc00ff037b82 */ /* 0x000e240000000800 */
[----:B0-----:R-:W-:-:S04]  /*70c0*/  FFMA R4, R4, R3, 0.5 ;  /* 0x3f00000004047423 */ /* 0x001fc80000000003 */
[----:B------:R-:W-:-:S07]  /*70d0*/  FADD R4, R17, R4 ;  /* 0x0000000411047221 */ /* 0x000fce0000000000 */
.L_x_101:
[----:B------:R-:W-:Y:S05]  /*70e0*/  BSYNC.RECONVERGENT B2 ;  /* 0x0000000000027941 */ /* 0x000fea0003800200 */
.L_x_96:
[C---:B------:R-:W-:Y:S01]  /*70f0*/  FADD R0, R4.reuse, 0.3333333432674407959 ;  /* 0x3eaaaaab04007421 */ /* 0x040fe20000000000 */
[C---:B------:R-:W-:Y:S01]  /*7100*/  FADD R10, R4.reuse, -0.3333333432674407959 ;  /* 0xbeaaaaab040a7421 */ /* 0x040fe20000000000 */
[C---:B------:R-:W-:Y:S01]  /*7110*/  FSETP.GEU.AND P1, PT, R4.reuse, RZ, PT ;  /* 0x000000ff0400720b */ /* 0x040fe20003f2e000 */
[----:B------:R-:W-:Y:S01]  /*7120*/  FADD R9, R4, -1 ;  /* 0xbf80000004097421 */ /* 0x000fe20000000000 */
[----:B------:R-:W-:Y:S01]  /*7130*/  FSETP.GEU.AND P0, PT, R7, 0.5, PT ;  /* 0x3f0000000700780b */ /* 0x000fe20003f0e000 */
[C---:B------:R-:W-:Y:S01]  /*7140*/  FADD R3, R0.reuse, 1 ;  /* 0x3f80000000037421 */ /* 0x040fe20000000000 */
[----:B------:R-:W-:Y:S01]  /*7150*/  FSETP.GT.AND P4, PT, R0, 1, PT ;  /* 0x3f8000000000780b */ /* 0x000fe20003f84000 */
[----:B------:R-:W-:Y:S01]  /*7160*/  FADD R2, R4, 1 ;  /* 0x3f80000004027421 */ /* 0x000fe20000000000 */
[----:B------:R-:W-:Y:S01]  /*7170*/  FSETP.GT.AND P2, PT, R10, 1, PT ;  /* 0x3f8000000a00780b */ /* 0x000fe20003f44000 */
[----:B------:R-:W-:Y:S01]  /*7180*/  BSSY.RECONVERGENT B0, `(.L_x_106) ;  /* 0x0000024000007945 */ /* 0x000fe20003800200 */
[----:B------:R-:W-:-:S02]  /*7190*/  FSETP.GEU.AND P5, PT, R4, -0.3333333432674407959, PT ;  /* 0xbeaaaaab0400780b */ /* 0x000fc40003fae000 */
[----:B------:R-:W-:-:S04]  /*71a0*/  FSETP.GT.AND P3, PT, R4, 1, PT ;  /* 0x3f8000000400780b */ /* 0x000fc80003f64000 */
[----:B------:R-:W-:Y:S01]  /*71b0*/  @P1 FSEL R2, R9, R4, P3 ;  /* 0x0000000409021208 */ /* 0x000fe20001800000 */
[----:B------:R-:W-:Y:S02]  /*71c0*/  @P0 FADD R6, R7, R8 ;  /* 0x0000000807060221 */ /* 0x000fe40000000000 */
[----:B------:R-:W-:Y:S01]  /*71d0*/  @P4 FADD R0, R0, -1 ;  /* 0xbf80000000004421 */ /* 0x000fe20000000000 */
[----:B------:R-:W-:Y:S02]  /*71e0*/  FSETP.GEU.AND P4, PT, R4, 0.3333333432674407959, PT ;  /* 0x3eaaaaab0400780b */ /* 0x000fe40003f8e000 */
[----:B------:R-:W-:Y:S02]  /*71f0*/  FSETP.GEU.AND P1, PT, R2, 0.16666667163372039795, PT ;  /* 0x3e2aaaab0200780b */ /* 0x000fe40003f2e000 */
[----:B------:R-:W-:Y:S01]  /*7200*/  FSEL R14, R3, R0, !P5 ;  /* 0x00000000030e7208 */ /* 0x000fe20006800000 */
[C---:B------:R-:W-:Y:S01]  /*7210*/  FADD R3, R10.reuse, 1 ;  /* 0x3f8000000a037421 */ /* 0x040fe20000000000 */
[----:B------:R-:W-:Y:S01]  /*7220*/  @P2 FADD R10, R10, -1 ;  /* 0xbf8000000a0a2421 */ /* 0x000fe20000000000 */
[----:B------:R-:W-:Y:S01]  /*7230*/  @!P0 FADD R0, R8, 1 ;  /* 0x3f80000008008421 */ /* 0x000fe20000000000 */
[----:B------:R-:W-:-:S02]  /*7240*/  FSETP.GEU.AND P3, PT, R14, 0.16666667163372039795, PT ;  /* 0x3e2aaaab0e00780b */ /* 0x000fc40003f6e000 */
[----:B------:R-:W-:Y:S01]  /*7250*/  FSETP.NEU.AND P2, PT, R8, RZ, PT ;  /* 0x000000ff0800720b */ /* 0x000fe20003f4d000 */
[----:B------:R-:W-:Y:S01]  /*7260*/  @!P0 FMUL R0, R7, R0 ;  /* 0x0000000007008220 */ /* 0x000fe20000400000 */
[----:B------:R-:W-:Y:S01]  /*7270*/  FSEL R4, R3, R10, !P4 ;  /* 0x0000000a03047208 */ /* 0x000fe20006000000 */
[C---:B------:R-:W-:Y:S01]  /*7280*/  @P0 FFMA R0, -R7.reuse, R8, R6 ;  /* 0x0000000807000223 */ /* 0x040fe20000000106 */
[----:B------:R-:W-:Y:S02]  /*7290*/  FADD R3, R7, R7 ;  /* 0x0000000707037221 */ /* 0x000fe40000000000 */
[----:B------:R-:W-:Y:S02]  /*72a0*/  FSETP.GEU.AND P0, PT, R4, 0.16666667163372039795, PT ;  /* 0x3e2aaaab0400780b */ /* 0x000fe40003f0e000 */
[----:B------:R-:W-:-:S04]  /*72b0*/  FADD R3, R3, -R0 ;  /* 0x8000000003037221 */ /* 0x000fc80000000000 */
[C-C-:B------:R-:W-:Y:S01]  /*72c0*/  @!P3 FADD R6, -R3.reuse, R0.reuse ;  /* 0x000000000306b221 */ /* 0x140fe20000000100 */
[----:B------:R-:W-:-:S03]  /*72d0*/  @!P1 FADD R9, -R3, R0 ;  /* 0x0000000003099221 */ /* 0x000fc60000000100 */
[----:B------:R-:W-:Y:S01]  /*72e0*/  @!P3 FMUL R6, R6, 6 ;  /* 0x40c000000606b820 */ /* 0x000fe20000400000 */
[----:B------:R-:W-:Y:S02]  /*72f0*/  @!P1 FMUL R16, R9, 6 ;  /* 0x40c0000009109820 */ /* 0x000fe40000400000 */
[----:B------:R-:W-:Y:S01]  /*7300*/  @!P0 FADD R11, -R3, R0 ;  /* 0x00000000030b8221 */ /* 0x000fe20000000100 */
[----:B------:R-:W-:Y:S01]  /*7310*/  @!P3 FFMA R6, R14, R6, R3 ;  /* 0x000000060e06b223 */ /* 0x000fe20000000003 */
[----:B------:R-:W-:Y:S06]  /*7320*/  @!P3 BRA `(.L_x_107) ;  /* 0x000000000024b947 */ /* 0x000fec0003800000 */
[----:B------:R-:W-:Y:S02]  /*7330*/  FSETP.GEU.AND P3, PT, R14, 0.5, PT ;  /* 0x3f0000000e00780b */ /* 0x000fe40003f6e000 */
[----:B------:R-:W-:-:S11]  /*7340*/  MOV R6, R0 ;  /* 0x0000000000067202 */ /* 0x000fd60000000f00 */
[----:B------:R-:W-:Y:S05]  /*7350*/  @!P3 BRA `(.L_x_107) ;  /* 0x000000000018b947 */ /* 0x000fea0003800000 */
[----:B------:R-:W-:Y:S02]  /*7360*/  FSETP.GEU.AND P3, PT, R14, 0.6666666865348815918, PT ;  /* 0x3f2aaaab0e00780b */ /* 0x000fe40003f6e000 */
[----:B------:R-:W-:-:S11]  /*7370*/  MOV R6, R3 ;  /* 0x0000000300067202 */ /* 0x000fd60000000f00 */
[----:B------:R-:W-:Y:S01]  /*7380*/  @!P3 FADD R9, -R14, 0.6666666865348815918 ;  /* 0x3f2aaaab0e09b421 */ /* 0x000fe20000000100 */
[----:B------:R-:W-:-:S04]  /*7390*/  @!P3 FADD R10, -R3, R0 ;  /* 0x00000000030ab221 */ /* 0x000fc80000000100 */
[----:B------:R-:W-:-:S04]  /*73a0*/  @!P3 FMUL R10, R10, R9 ;  /* 0x000000090a0ab220 */ /* 0x000fc80000400000 */
[----:B------:R-:W-:-:S07]  /*73b0*/  @!P3 FFMA R6, R10, 6, R3 ;  /* 0x40c000000a06b823 */ /* 0x000fce0000000003 */
.L_x_107:
[----:B------:R-:W-:Y:S05]  /*73c0*/  BSYNC.RECONVERGENT B0 ;  /* 0x0000000000007941 */ /* 0x000fea0003800200 */
.L_x_106:
[----:B------:R-:W-:Y:S01]  /*73d0*/  BSSY.RECONVERGENT B0, `(.L_x_108) ;  /* 0x000000d000007945 */ /* 0x000fe20003800200 */
[----:B------:R-:W-:Y:S01]  /*73e0*/  @!P0 FMUL R14, R11, 6 ;  /* 0x40c000000b0e8820 */ /* 0x000fe20000400000 */
[----:B------:R-:W-:Y:S02]  /*73f0*/  @!P1 FFMA R10, R16, R2, R3 ;  /* 0x00000002100a9223 */ /* 0x000fe40000000003 */
[----:B------:R-:W-:Y:S05]  /*7400*/  @!P1 BRA `(.L_x_109) ;  /* 0x0000000000249947 */ /* 0x000fea0003800000 */
        /* <DEDUP_REMOVED lines=9> */
.L_x_109:
[----:B------:R-:W-:Y:S05]  /*74a0*/  BSYNC.RECONVERGENT B0 ;  /* 0x0000000000007941 */ /* 0x000fea0003800200 */
.L_x_108:
[----:B------:R-:W-:Y:S01]  /*74b0*/  BSSY.RECONVERGENT B0, `(.L_x_110) ;  /* 0x000000d000007945 */ /* 0x000fe20003800200 */
[----:B------:R-:W-:Y:S02]  /*74c0*/  HFMA2 R9, -RZ, RZ, 1.666015625, -0.052093505859375 ;  /* 0x3eaaaaabff097431 */ /* 0x000fe400000001ff */
[----:B------:R-:W-:Y:S01]  /*74d0*/  @!P0 FFMA R14, R14, R4, R3 ;  /* 0x000000040e0e8223 */ /* 0x000fe20000000003 */
[----:B------:R-:W-:Y:S06]  /*74e0*/  @!P0 BRA `(.L_x_111) ;  /* 0x0000000000248947 */ /* 0x000fec0003800000 */
[----:B------:R-:W-:Y:S02]  /*74f0*/  FSETP.GEU.AND P0, PT, R4, 0.5, PT ;  /* 0x3f0000000400780b */ /* 0x000fe40003f0e000 */
[----:B------:R-:W-:-:S11]  /*7500*/  MOV R14, R0 ;  /* 0x00000000000e7202 */ /* 0x000fd60000000f00 */
[----:B------:R-:W-:Y:S05]  /*7510*/  @!P0 BRA `(.L_x_111) ;  /* 0x0000000000188947 */ /* 0x000fea0003800000 */
[----:B------:R-:W-:Y:S02]  /*7520*/  FSETP.GEU.AND P0, PT, R4, 0.6666666865348815918, PT ;  /* 0x3f2aaaab0400780b */ /* 0x000fe40003f0e000 */
[----:B------:R-:W-:-:S11]  /*7530*/  MOV R14, R3 ;  /* 0x00000003000e7202 */ /* 0x000fd60000000f00 */
[----:B------:R-:W-:Y:S01]  /*7540*/  @!P0 FADD R11, -R3, R0 ;  /* 0x00000000030b8221 */ /* 0x000fe20000000100 */
[----:B------:R-:W-:-:S04]  /*7550*/  @!P0 FADD R4, -R4, 0.6666666865348815918 ;  /* 0x3f2aaaab04048421 */ /* 0x000fc80000000100 */
[----:B------:R-:W-:-:S04]  /*7560*/  @!P0 FMUL R4, R11, R4 ;  /* 0x000000040b048220 */ /* 0x000fc80000400000 */
[----:B------:R-:W-:-:S07]  /*7570*/  @!P0 FFMA R14, R4, 6, R3 ;  /* 0x40c00000040e8823 */ /* 0x000fce0000000003 */
.L_x_111:
[----:B------:R-:W-:Y:S05]  /*7580*/  BSYNC.RECONVERGENT B0 ;  /* 0x0000000000007941 */ /* 0x000fea0003800200 */
.L_x_110:
[C---:B------:R-:W-:Y:S01]  /*7590*/  FSEL R17, R7.reuse, R6, !P2 ;  /* 0x0000000607117208 */ /* 0x040fe20005000000 */
[----:B------:R-:W-:Y:S01]  /*75a0*/  HFMA2 R4, -RZ, RZ, 1.875, 0 ;  /* 0x3f800000ff047431 */ /* 0x000fe200000001ff */
[C---:B------:R-:W-:Y:S01]  /*75b0*/  FSEL R2, R7.reuse, R10, !P2 ;  /* 0x0000000a07027208 */ /* 0x040fe20005000000 */
[----:B------:R-:W-:Y:S01]  /*75c0*/  BSSY.RECONVERGENT B2, `(.L_x_112) ;  /* 0x0000012000027945 */ /* 0x000fe20003800200 */
[----:B------:R-:W-:-:S03]  /*75d0*/  FSEL R14, R7, R14, !P2 ;  /* 0x0000000e070e7208 */ /* 0x000fc60005000000 */
[----:B------:R-:W-:-:S04]  /*75e0*/  FADD R3, R17, R2 ;  /* 0x0000000211037221 */ /* 0x000fc80000000000 */
[----:B------:R-:W-:Y:S01]  /*75f0*/  FADD R0, R14, R3 ;  /* 0x000000030e007221 */ /* 0x000fe20000000000 */
[----:B------:R-:W-:-:S03]  /*7600*/  FFMA R4, R9, -3, R4 ;  /* 0xc040000009047823 */ /* 0x000fc60000000004 */
[----:B------:R-:W0:Y:S01]  /*7610*/  FCHK P0, R0, 3 ;  /* 0x4040000000007902 */ /* 0x000e220000000000 */
[----:B------:R-:W-:Y:S01]  /*7620*/  FFMA R7, R4, R9, 0.3333333432674407959 ;  /* 0x3eaaaaab04077423 */ /* 0x000fe20000000009 */
[----:B------:R-:W-:-:S03]  /*7630*/  FMUL R4, R2, 0.58700001239776611328 ;  /* 0x3f1645a202047820 */ /* 0x000fc60000400000 */
[----:B------:R-:W-:Y:S01]  /*7640*/  FFMA R6, R0, R7, RZ ;  /* 0x0000000700067223 */ /* 0x000fe200000000ff */
[----:B------:R-:W-:-:S03]  /*7650*/  FFMA R3, R17, 0.29899999499320983887, R4 ;  /* 0x3e99168711037823 */ /* 0x000fc60000000004 */
[----:B------:R-:W-:Y:S01]  /*7660*/  FFMA R9, R6, -3, R0 ;  /* 0xc040000006097823 */ /* 0x000fe20000000000 */
[----:B------:R-:W-:-:S03]  /*7670*/  FFMA R4, R14, 0.11400000005960464478, R3 ;  /* 0x3de978d50e047823 */ /* 0x000fc60000000003 */
[----:B------:R-:W-:Y:S01]  /*7680*/  FFMA R7, R7, R9, R6 ;  /* 0x0000000907077223 */ /* 0x000fe20000000006 */
[----:B0-----:R-:W-:Y:S06]  /*7690*/  @!P0 BRA `(.L_x_113) ;  /* 0x0000000000108947 */ /* 0x001fec0003800000 */
[----:B------:R-:W-:Y:S02]  /*76a0*/  MOV R3, 0x40400000 ;  /* 0x4040000000037802 */ /* 0x000fe40000000f00 */
[----:B------:R-:W-:-:S07]  /*76b0*/  MOV R6, 0x76d0 ;  /* 0x000076d000067802 */ /* 0x000fce0000000f00 */
[----:B------:R-:W-:Y:S05]  /*76c0*/  CALL.REL.NOINC `($__internal_2_$__cuda_sm3x_div_rn_noftz_f32_slowpath) ;  /* 0x0000001c00087944 */ /* 0x000fea0003c00000 */
[----:B------:R-:W-:-:S07]  /*76d0*/  MOV R7, R0 ;  /* 0x0000000000077202 */ /* 0x000fce0000000f00 */
.L_x_113:
[----:B------:R-:W-:Y:S05]  /*76e0*/  BSYNC.RECONVERGENT B2 ;  /* 0x0000000000027941 */ /* 0x000fea0003800200 */
.L_x_112:
[----:B------:R-:W0:Y:S02]  /*76f0*/  LDC R10, c[0x0][0x400] ;  /* 0x00010000ff0a7b82 */ /* 0x000e240000000800 */
[----:B0-----:R-:W-:-:S13]  /*7700*/  FSETP.GE.AND P0, PT, R10, 1, PT ;  /* 0x3f8000000a00780b */ /* 0x001fda0003f06000 */
        /* <DEDUP_REMOVED lines=21> */
.L_x_117:
[----:B------:R-:W-:Y:S05]  /*7860*/  BSYNC.RECONVERGENT B2 ;  /* 0x0000000000027941 */ /* 0x000fea0003800200 */
.L_x_116:
[----:B------:R-:W-:Y:S01]  /*7870*/  FSEL R19, R0, 1, !P2 ;  /* 0x3f80000000137808 */ /* 0x000fe20005000000 */
[----:B------:R-:W-:Y:S06]  /*7880*/  BRA `(.L_x_114) ;  /* 0x0000000000687947 */ /* 0x000fec0003800000 */
.L_x_115:
        /* <DEDUP_REMOVED lines=11> */
[----:B------:R-:W-:Y:S01]  /*7940*/  FADD R0, -R7, 1 ;  /* 0x3f80000007007421 */ /* 0x000fe20000000100 */
        /* <DEDUP_REMOVED lines=9> */
[----:B------:R-:W-:-:S07]  /*79e0*/  MOV R6, 0x7a00 ;  /* 0x00007a0000067802 */ /* 0x000fce0000000f00 */
[----:B------:R-:W-:Y:S05]  /*79f0*/  CALL.REL.NOINC `($__internal_2_$__cuda_sm3x_div_rn_noftz_f32_slowpath) ;  /* 0x00000018003c7944 */ /* 0x000fea0003c00000 */
[----:B------:R-:W-:-:S07]  /*7a00*/  MOV R19, R0 ;  /* 0x0000000000137202 */ /* 0x000fce0000000f00 */
.L_x_119:
[----:B------:R-:W-:Y:S05]  /*7a10*/  BSYNC.RECONVERGENT B3 ;  /* 0x0000000000037941 */ /* 0x000fea0003800200 */
.L_x_118:
[----:B------:R-:W-:Y:S05]  /*7a20*/  BSYNC.RECONVERGENT B2 ;  /* 0x0000000000027941 */ /* 0x000fea0003800200 */
.L_x_114:
[----:B------:R-:W0:Y:S01]  /*7a30*/  LDC R0, c[0x0][0x404] ;  /* 0x00010100ff007b82 */ /* 0x000e220000000800 */
[----:B------:R-:W-:Y:S01]  /*7a40*/  HFMA2 R18, -RZ, RZ, 1.875, 0 ;  /* 0x3f800000ff127431 */ /* 0x000fe200000001ff */
[----:B0-----:R-:W-:-:S13]  /*7a50*/  FSETP.GT.AND P0, PT, R0, 1, PT ;  /* 0x3f8000000000780b */ /* 0x001fda0003f04000 */
[----:B------:R-:W-:Y:S05]  /*7a60*/  @!P0 BRA `(.L_x_120) ;  /* 0x00000004006c8947 */ /* 0x000fea0003800000 */
[----:B------:R-:W-:Y:S01]  /*7a70*/  FADD R3, -R8, 1 ;  /* 0x3f80000008037421 */ /* 0x000fe20000000100 */
[----:B------:R-:W-:Y:S01]  /*7a80*/  MOV R18, 0x3a2c32e4 ;  /* 0x3a2c32e400127802 */ /* 0x000fe20000000f00 */
[----:B------:R-:W-:Y:S02]  /*7a90*/  BSSY.RECONVERGENT B0, `(.L_x_121) ;  /* 0x0000056000007945 */ /* 0x000fe40003800200 */
        /* <DEDUP_REMOVED lines=31> */
[----:B------:R-:W-:Y:S01]  /*7c90*/  FFMA R16, R16, R9, R21 ;  /* 0x0000000910107223 */ /* 0x000fe20000000015 */
[----:B------:R-:W-:-:S03]  /*7ca0*/  MOV R21, 0x391fcb8e ;  /* 0x391fcb8e00157802 */ /* 0x000fc60000000f00 */
        /* <DEDUP_REMOVED lines=19> */
[----:B------:R-:W-:-:S04]  /*7de0*/  FFMA R11, R6, R11, 0.055503588169813156128 ;  /* 0x3d6357bb060b7423 */ /* 0x000fc8000000000b */
[----:B------:R-:W-:-:S04]  /*7df0*/  FFMA R11, R6, R11, 0.24022644758224487305 ;  /* 0x3e75fdec060b7423 */ /* 0x000fc8000000000b */
        /* <DEDUP_REMOVED lines=31> */
.L_x_122:
[----:B------:R-:W-:Y:S05]  /*7ff0*/  BSYNC.RECONVERGENT B0 ;  /* 0x0000000000007941 */ /* 0x000fea0003800200 */
.L_x_121:
[----:B------:R-:W-:Y:S01]  /*8000*/  FADD R18, -R18, 1 ;  /* 0x3f80000012127421 */ /* 0x000fe20000000100 */
[----:B------:R-:W-:Y:S06]  /*8010*/  BRA `(.L_x_123) ;  /* 0x00000004009c7947 */ /* 0x000fec0003800000 */
.L_x_120:
        /* <DEDUP_REMOVED lines=9> */
.L_x_124:
[----:B------:R-:W0:Y:S02]  /*80b0*/  MUFU.RCP R9, R0 ;  /* 0x0000000000097308 */ /* 0x000e240000001000 */
[----:B0-----:R-:W-:-:S04]  /*80c0*/  FFMA R3, R9, R0, -1 ;  /* 0xbf80000009037423 */ /* 0x001fc80000000000 */
[----:B------:R-:W-:-:S04]  /*80d0*/  FADD.FTZ R6, -R3, -RZ ;  /* 0x800000ff03067221 */ /* 0x000fc80000010100 */
[----:B------:R-:W-:-:S07]  /*80e0*/  FFMA R9, R9, R6, R9 ;  /* 0x0000000609097223 */ /* 0x000fce0000000009 */
.L_x_125:
        /* <DEDUP_REMOVED lines=89> */
.L_x_126:
[----:B------:R-:W-:Y:S05]  /*8680*/  BSYNC.RECONVERGENT B0 ;  /* 0x0000000000007941 */ /* 0x000fea0003800200 */
.L_x_123:
[----:B------:R-:W0:Y:S01]  /*8690*/  MUFU.RCP R0, R7 ;  /* 0x0000000700007308 */ /* 0x000e220000001000 */
[C---:B------:R-:W-:Y:S01]  /*86a0*/  FSETP.GTU.AND P1, PT, R19.reuse, RZ, PT ;  /* 0x000000ff1300720b */ /* 0x040fe20003f2c000 */
[----:B------:R-:W-:Y:S01]  /*86b0*/  BSSY.RECONVERGENT B2, `(.L_x_127) ;  /* 0x000000f000027945 */ /* 0x000fe20003800200 */
[----:B------:R-:W-:-:S04]  /*86c0*/  FMNMX.NAN R19, R19, 1, PT ;  /* 0x3f80000013137809 */ /* 0x000fc80003820000 */
[----:B------:R-:W-:Y:S01]  /*86d0*/  FSEL R19, R19, RZ, P1 ;  /* 0x000000ff13137208 */ /* 0x000fe20000800000 */
[----:B------:R-:W1:Y:S04]  /*86e0*/  FCHK P0, R4, R7 ;  /* 0x0000000704007302 */ /* 0x000e680000000000 */
[----:B------:R-:W-:Y:S01]  /*86f0*/  FMUL R8, R19, R18 ;  /* 0x0000001213087220 */ /* 0x000fe20000400000 */
[----:B0-----:R-:W-:-:S04]  /*8700*/  FFMA R3, R0, -R7, 1 ;  /* 0x3f80000000037423 */ /* 0x001fc80000000807 */
[----:B------:R-:W-:-:S04]  /*8710*/  FFMA R3, R0, R3, R0 ;  /* 0x0000000300037223 */ /* 0x000fc80000000000 */
[----:B------:R-:W-:-:S04]  /*8720*/  FFMA R0, R4, R3, RZ ;  /* 0x0000000304007223 */ /* 0x000fc800000000ff */
[----:B------:R-:W-:-:S04]  /*8730*/  FFMA R6, R0, -R7, R4 ;  /* 0x8000000700067223 */ /* 0x000fc80000000004 */
[----:B------:R-:W-:Y:S01]  /*8740*/  FFMA R0, R3, R6, R0 ;  /* 0x0000000603007223 */ /* 0x000fe20000000000 */
[----:B-1----:R-:W-:Y:S06]  /*8750*/  @!P0 BRA `(.L_x_128) ;  /* 0x0000000000108947 */ /* 0x002fec0003800000 */
[----:B------:R-:W-:Y:S02]  /*8760*/  MOV R0, R4 ;  /* 0x0000000400007202 */ /* 0x000fe40000000f00 */
[----:B------:R-:W-:Y:S02]  /*8770*/  MOV R3, R7 ;  /* 0x0000000700037202 */ /* 0x000fe40000000f00 */
[----:B------:R-:W-:-:S07]  /*8780*/  MOV R6, 0x87a0 ;  /* 0x000087a000067802 */ /* 0x000fce0000000f00 */
[----:B------:R-:W-:Y:S05]  /*8790*/  CALL.REL.NOINC `($__internal_2_$__cuda_sm3x_div_rn_noftz_f32_slowpath) ;  /* 0x0000000800d47944 */ /* 0x000fea0003c00000 */
.L_x_128:
[----:B------:R-:W-:Y:S05]  /*87a0*/  BSYNC.RECONVERGENT B2 ;  /* 0x0000000000027941 */ /* 0x000fea0003800200 */
.L_x_127:
[----:B------:R-:W0:Y:S01]  /*87b0*/  LDC R3, c[0x0][0x39c] ;  /* 0x0000e700ff037b82 */ /* 0x000e220000000800 */
[----:B------:R-:W-:-:S07]  /*87c0*/  FMUL R0, R8, R0 ;  /* 0x0000000008007220 */ /* 0x000fce0000400000 */
[----:B------:R-:W1:Y:S08]  /*87d0*/  LDC.64 R10, c[0x0][0x3a0] ;  /* 0x0000e800ff0a7b82 */ /* 0x000e700000000a00 */
[----:B------:R-:W2:Y:S01]  /*87e0*/  LDC.64 R6, c[0x0][0x418] ;  /* 0x00010600ff067b82 */ /* 0x000ea20000000a00 */
[----:B0-----:R-:W-:Y:S02]  /*87f0*/  FSETP.NEU.AND P0, PT, R3, 1, PT ;  /* 0x3f8000000300780b */ /* 0x001fe40003f0d000 */
[----:B-1----:R-:W-:-:S02]  /*8800*/  FSETP.NEU.AND P2, PT, R11, 1, PT ;  /* 0x3f8000000b00780b */ /* 0x002fc40003f4d000 */
[----:B------:R-:W-:Y:S02]  /*8810*/  FSETP.NEU.AND P1, PT, R10, 1, PT ;  /* 0x3f8000000a00780b */ /* 0x000fe40003f2d000 */
[----:B------:R-:W-:-:S07]  /*8820*/  FMNMX.NAN R11, R0, 1, PT ;  /* 0x3f800000000b7809 */ /* 0x000fce0003820000 */
[----:B------:R-:W-:Y:S05]  /*8830*/  @P0 BRA `(.L_x_129) ;  /* 0x00000000002c0947 */ /* 0x000fea0003800000 */
[----:B------:R-:W0:Y:S01]  /*8840*/  LDCU UR6, c[0x0][0x408] ;  /* 0x00008100ff0677ac */ /* 0x000e220008000800 */
[----:B------:R-:W-:-:S04]  /*8850*/  FADD R3, -R11, 1 ;  /* 0x3f8000000b037421 */ /* 0x000fc80000000100 */
[CC--:B------:R-:W-:Y:S01]  /*8860*/  FMUL R0, R17.reuse, R3.reuse ;  /* 0x0000000311007220 */ /* 0x0c0fe20000400000 */
[-C--:B------:R-:W-:Y:S01]  /*8870*/  FMUL R9, R2, R3.reuse ;  /* 0x0000000302097220 */ /* 0x080fe20000400000 */
[----:B------:R-:W-:Y:S01]  /*8880*/  FMUL R3, R14, R3 ;  /* 0x000000030e037220 */ /* 0x000fe20000400000 */
[----:B0-----:R-:W-:Y:S01]  /*8890*/  FMUL R17, R17, UR6 ;  /* 0x0000000611117c20 */ /* 0x001fe20008400000 */
[----:B------:R-:W-:Y:S01]  /*88a0*/  FMUL R2, R2, UR6 ;  /* 0x0000000602027c20 */ /* 0x000fe20008400000 */
[----:B------:R-:W-:Y:S02]  /*88b0*/  FMUL R14, R14, UR6 ;  /* 0x000000060e0e7c20 */ /* 0x000fe40008400000 */
[C---:B------:R-:W-:Y:S01]  /*88c0*/  FFMA R17, R11.reuse, R17, R0 ;  /* 0x000000110b117223 */ /* 0x040fe20000000000 */
[C---:B------:R-:W-:Y:S01]  /*88d0*/  FFMA R2, R11.reuse, R2, R9 ;  /* 0x000000020b027223 */ /* 0x040fe20000000009 */
[----:B------:R-:W-:-:S07]  /*88e0*/  FFMA R14, R11, R14, R3 ;  /* 0x0000000e0b0e7223 */ /* 0x000fce0000000003 */
.L_x_129:
[----:B------:R-:W-:Y:S01]  /*88f0*/  FSEL R0, R11, R17, !P2 ;  /* 0x000000110b007208 */ /* 0x000fe20005000000 */
[----:B--2---:R-:W-:Y:S01]  /*8900*/  IMAD.WIDE R6, R5, 0x4, R6 ;  /* 0x0000000405067825 */ /* 0x004fe200078e0206 */
[----:B------:R-:W-:Y:S02]  /*8910*/  FSEL R2, R11, R2, !P2 ;  /* 0x000000020b027208 */ /* 0x000fe40005000000 */
[C---:B------:R-:W-:Y:S02]  /*8920*/  FSEL R3, R15.reuse, R0, !P1 ;  /* 0x000000000f037208 */ /* 0x040fe40004800000 */
[----:B------:R-:W-:Y:S02]  /*8930*/  FSEL R5, R15, R2, !P1 ;  /* 0x000000020f057208 */ /* 0x000fe40004800000 */
[----:B------:R-:W-:Y:S01]  /*8940*/  @P1 FSEL R15, R11, R14, !P2 ;  /* 0x0000000e0b0f1208 */ /* 0x000fe20005000000 */
[----:B------:R-:W-:Y:S04]  /*8950*/  STG.E desc[UR4][R6.64], R3 ;  /* 0x0000000306007986 */ /* 0x000fe8000c101904 */
[----:B------:R-:W-:Y:S04]  /*8960*/  STG.E desc[UR4][R6.64+0x4], R5 ;  /* 0x0000040506007986 */ /* 0x000fe8000c101904 */
[----:B------:R-:W-:Y:S04]  /*8970*/  STG.E desc[UR4][R6.64+0x8], R15 ;  /* 0x0000080f06007986 */ /* 0x000fe8000c101904 */
[----:B------:R-:W2:Y:S04]  /*8980*/  LDG.E R13, desc[UR4][R12.64+0xc] ;  /* 0x00000c040c0d7981 */ /* 0x000ea8000c1e1900 */
[----:B--2---:R-:W-:Y:S01]  /*8990*/  STG.E desc[UR4][R6.64+0xc], R13 ;  /* 0x00000c0d06007986 */ /* 0x004fe2000c101904 */
[----:B------:R-:W-:Y:S05]  /*89a0*/  EXIT ;  /* 0x000000000000794d */ /* 0x000fea0003800000 */
        .weak           $__internal_0_$__cuda_sm20_div_rn_f64_full
        .type           $__internal_0_$__cuda_sm20_div_rn_f64_full,@function
        .size           $__internal_0_$__cuda_sm20_div_rn_f64_full,($__internal_1_$__cuda_sm20_rcp_rn_f32_slowpath - $__internal_0_$__cuda_sm20_div_rn_f64_full)
$__internal_0_$__cuda_sm20_div_rn_f64_full:
[C---:B------:R-:W-:Y:S01]  /*89b0*/  FSETP.GEU.AND P0, PT, |R11|.reuse, 1.469367938527859385e-39, PT ;  /* 0x001000000b00780b */ /* 0x040fe20003f0e200 */
[----:B------:R-:W-:Y:S01]  /*89c0*/  HFMA2 R20, -RZ, RZ, 0, 5.9604644775390625e-08 ;  /* 0x00000001ff147431 */ /* 0x000fe200000001ff */
[----:B------:R-:W-:Y:S01]  /*89d0*/  LOP3.LUT R2, R11, 0x800fffff, RZ, 0xc0, !PT ;  /* 0x800fffff0b027812 */ /* 0x000fe200078ec0ff */
[----:B------:R-:W-:Y:S01]  /*89e0*/  BSSY.RECONVERGENT B2, `(.L_x_130) ;  /* 0x0000056000027945 */ /* 0x000fe20003800200 */
[----:B------:R-:W-:Y:S02]  /*89f0*/  MOV R17, R23 ;  /* 0x0000001700117202 */ /* 0x000fe40000000f00 */
[----:B------:R-:W-:Y:S02]  /*8a00*/  LOP3.LUT R3, R2, 0x3ff00000, RZ, 0xfc, !PT ;  /* 0x3ff0000002037812 */ /* 0x000fe400078efcff */
[----:B------:R-:W-:Y:S02]  /*8a10*/  MOV R2, R10 ;  /* 0x0000000a00027202 */ /* 0x000fe40000000f00 */
[----:B------:R-:W-:-:S02]  /*8a20*/  FSETP.GEU.AND P2, PT, |R17|, 1.469367938527859385e-39, PT ;  /* 0x001000001100780b */ /* 0x000fc40003f4e200 */
[----:B------:R-:W-:Y:S01]  /*8a30*/  LOP3.LUT R6, R17, 0x7ff00000, RZ, 0xc0, !PT ;  /* 0x7ff0000011067812 */ /* 0x000fe200078ec0ff */
[----:B------:R-:W-:Y:S01]  /*8a40*/  @!P0 DMUL R2, R10, 8.98846567431157953865e+307 ;  /* 0x7fe000000a028828 */ /* 0x000fe20000000000 */
[C---:B------:R-:W-:Y:S02]  /*8a50*/  LOP3.LUT R15, R11.reuse, 0x7ff00000, RZ, 0xc0, !PT ;  /* 0x7ff000000b0f7812 */ /* 0x040fe400078ec0ff */
[----:B------:R-:W-:Y:S02]  /*8a60*/  MOV R16, R22 ;  /* 0x0000001600107202 */ /* 0x000fe40000000f00 */
[----:B------:R-:W-:Y:S01]  /*8a70*/  ISETP.GE.U32.AND P1, PT, R6, R15, PT ;  /* 0x0000000f0600720c */ /* 0x000fe20003f26070 */
[----:B------:R-:W0:Y:S04]  /*8a80*/  MUFU.RCP64H R21, R3 ;  /* 0x0000000300157308 */ /* 0x000e280000001800 */
[----:B------:R-:W-:-:S02]  /*8a90*/  @!P2 LOP3.LUT R9, R11, 0x7ff00000, RZ, 0xc0, !PT ;  /* 0x7ff000000b09a812 */ /* 0x000fc400078ec0ff */
[----:B------:R-:W-:Y:S02]  /*8aa0*/  @!P2 MOV R26, RZ ;  /* 0x000000ff001aa202 */ /* 0x000fe40000000f00 */
[----:B------:R-:W-:Y:S02]  /*8ab0*/  @!P2 ISETP.GE.U32.AND P3, PT, R6, R9, PT ;  /* 0x000000090600a20c */ /* 0x000fe40003f66070 */
[----:B------:R-:W-:Y:S02]  /*8ac0*/  MOV R9, 0x1ca00000 ;  /* 0x1ca0000000097802 */ /* 0x000fe40000000f00 */
[----:B------:R-:W-:Y:S02]  /*8ad0*/  @!P0 LOP3.LUT R15, R3, 0x7ff00000, RZ, 0xc0, !PT ;  /* 0x7ff00000030f8812 */ /* 0x000fe400078ec0ff */
[----:B------:R-:W-:Y:S01]  /*8ae0*/  @!P2 SEL R19, R9, 0x63400000, !P3 ;  /* 0x634000000913a807 */ /* 0x000fe20005800000 */
[----:B0-----:R-:W-:-:S03]  /*8af0*/  DFMA R24, R20, -R2, 1 ;  /* 0x3ff000001418742b */ /* 0x001fc60000000802 */
[----:B------:R-:W-:-:S04]  /*8b00*/  @!P2 LOP3.LUT R19, R19, 0x80000000, R17, 0xf8, !PT ;  /* 0x800000001313a812 */ /* 0x000fc800078ef811 */
[----:B------:R-:W-:Y:S01]  /*8b10*/  @!P2 LOP3.LUT R27, R19, 0x100000, RZ, 0xfc, !PT ;  /* 0x00100000131ba812 */ /* 0x000fe200078efcff */
[----:B------:R-:W-:-:S08]  /*8b20*/  DFMA R24, R24, R24, R24 ;  /* 0x000000181818722b */ /* 0x000fd00000000018 */
[----:B------:R-:W-:Y:S01]  /*8b30*/  DFMA R24, R20, R24, R20 ;  /* 0x000000181418722b */ /* 0x000fe20000000014 */
[----:B------:R-:W-:Y:S02]  /*8b40*/  SEL R21, R9, 0x63400000, !P1 ;  /* 0x6340000009157807 */ /* 0x000fe40004800000 */
[----:B------:R-:W-:Y:S02]  /*8b50*/  MOV R20, R16 ;  /* 0x0000001000147202 */ /* 0x000fe40000000f00 */
[----:B------:R-:W-:-:S03]  /*8b60*/  LOP3.LUT R21, R21, 0x800fffff, R17, 0xf8, !PT ;  /* 0x800fffff15157812 */ /* 0x000fc600078ef811 */
[----:B------:R-:W-:-:S03]  /*8b70*/  DFMA R22, R24, -R2, 1 ;  /* 0x3ff000001816742b */ /* 0x000fc60000000802 */
[----:B------:R-:W-:-:S05]  /*8b80*/  @!P2 DFMA R20, R20, 2, -R26 ;  /* 0x400000001414a82b */ /* 0x000fca000000081a */
[----:B------:R-:W-:-:S08]  /*8b90*/  DFMA R22, R24, R22, R24 ;  /* 0x000000161816722b */ /* 0x000fd00000000018 */
[----:B------:R-:W-:-:S08]  /*8ba0*/  DMUL R24, R22, R20 ;  /* 0x0000001416187228 */ /* 0x000fd00000000000 */
[----:B------:R-:W-:-:S08]  /*8bb0*/  DFMA R26, R24, -R2, R20 ;  /* 0x80000002181a722b */ /* 0x000fd00000000014 */
[----:B------:R-:W-:Y:S01]  /*8bc0*/  DFMA R26, R22, R26, R24 ;  /* 0x0000001a161a722b */ /* 0x000fe20000000018 */
[----:B------:R-:W-:Y:S02]  /*8bd0*/  MOV R24, R6 ;  /* 0x0000000600187202 */ /* 0x000fe40000000f00 */
[----:B------:R-:W-:Y:S02]  /*8be0*/  @!P2 LOP3.LUT R24, R21, 0x7ff00000, RZ, 0xc0, !PT ;  /* 0x7ff000001518a812 */ /* 0x000fe400078ec0ff */
[----:B------:R-:W-:Y:S02]  /*8bf0*/  IADD3 R22, PT, PT, R15, -0x1, RZ ;  /* 0xffffffff0f167810 */ /* 0x000fe40007ffe0ff */
[----:B------:R-:W-:-:S04]  /*8c00*/  IADD3 R19, PT, PT, R24, -0x1, RZ ;  /* 0xffffffff18137810 */ /* 0x000fc80007ffe0ff */
[----:B------:R-:W-:-:S04]  /*8c10*/  ISETP.GT.U32.AND P0, PT, R19, 0x7feffffe, PT ;  /* 0x7feffffe1300780c */ /* 0x000fc80003f04070 */
[----:B------:R-:W-:-:S13]  /*8c20*/  ISETP.GT.U32.OR P0, PT, R22, 0x7feffffe, P0 ;  /* 0x7feffffe1600780c */ /* 0x000fda0000704470 */
[----:B------:R-:W-:Y:S05]  /*8c30*/  @P0 BRA `(.L_x_131) ;  /* 0x00000000006c0947 */ /* 0x000fea0003800000 */
[----:B------:R-:W-:Y:S02]  /*8c40*/  LOP3.LUT R17, R11, 0x7ff00000, RZ, 0xc0, !PT ;  /* 0x7ff000000b117812 */ /* 0x000fe400078ec0ff */
[----:B------:R-:W-:Y:S02]  /*8c50*/  MOV R16, RZ ;  /* 0x000000ff00107202 */ /* 0x000fe40000000f00 */
[CC--:B------:R-:W-:Y:S02]  /*8c60*/  VIADDMNMX R15, R6.reuse, -R17.reuse, 0xb9600000, !PT ;  /* 0xb9600000060f7446 */ /* 0x0c0fe40007800911 */
[----:B------:R-:W-:Y:S02]  /*8c70*/  ISETP.GE.U32.AND P0, PT, R6, R17, PT ;  /* 0x000000110600720c */ /* 0x000fe40003f06070 */
[----:B------:R-:W-:Y:S02]  /*8c80*/  VIMNMX R6, PT, PT, R15, 0x46a00000, PT ;  /* 0x46a000000f067848 */ /* 0x000fe40003fe0100 */
[----:B------:R-:W-:-:S04]  /*8c90*/  SEL R9, R9, 0x63400000, !P0 ;  /* 0x6340000009097807 */ /* 0x000fc80004000000 */
[----:B------:R-:W-:-:S04]  /*8ca0*/  IADD3 R6, PT, PT, -R9, R6, RZ ;  /* 0x0000000609067210 */ /* 0x000fc80007ffe1ff */
[----:B------:R-:W-:-:S06]  /*8cb0*/  IADD3 R17, PT, PT, R6, 0x7fe00000, RZ ;  /* 0x7fe0000006117810 */ /* 0x000fcc0007ffe0ff */
[----:B------:R-:W-:-:S10]  /*8cc0*/  DMUL R22, R26, R16 ;  /* 0x000000101a167228 */ /* 0x000fd40000000000 */
[----:B------:R-:W-:-:S13]  /*8cd0*/  FSETP.GTU.AND P0, PT, |R23|, 1.469367938527859385e-39, PT ;  /* 0x001000001700780b */ /* 0x000fda0003f0c200 */
[----:B------:R-:W-:Y:S05]  /*8ce0*/  @P0 BRA `(.L_x_132) ;  /* 0x0000000000940947 */ /* 0x000fea0003800000 */
[----:B------:R-:W-:Y:S01]  /*8cf0*/  DFMA R2, R26, -R2, R20 ;  /* 0x800000021a02722b */ /* 0x000fe20000000014 */
[----:B------:R-:W-:-:S09]  /*8d00*/  MOV R16, RZ ;  /* 0x000000ff00107202 */ /* 0x000fd20000000f00 */
[C---:B------:R-:W-:Y:S02]  /*8d10*/  FSETP.NEU.AND P0, PT, R3.reuse, RZ, PT ;  /* 0x000000ff0300720b */ /* 0x040fe40003f0d000 */
[----:B------:R-:W-:-:S04]  /*8d20*/  LOP3.LUT R11, R3, 0x80000000, R11, 0x48, !PT ;  /* 0x80000000030b7812 */ /* 0x000fc800078e480b */
[----:B------:R-:W-:-:S07]  /*8d30*/  LOP3.LUT R17, R11, R17, RZ, 0xfc, !PT ;  /* 0x000000110b117212 */ /* 0x000fce00078efcff */
[----:B------:R-:W-:Y:S05]  /*8d40*/  @!P0 BRA `(.L_x_132) ;  /* 0x00000000007c8947 */ /* 0x000fea0003800000 */
[----:B------:R-:W-:Y:S01]  /*8d50*/  IADD3 R3, PT, PT, -R6, RZ, RZ ;  /* 0x000000ff06037210 */ /* 0x000fe20007ffe1ff */
[----:B------:R-:W-:Y:S01]  /*8d60*/  DMUL.RP R16, R26, R16 ;  /* 0x000000101a107228 */ /* 0x000fe20000008000 */
[----:B------:R-:W-:-:S06]  /*8d70*/  MOV R2, RZ ;  /* 0x000000ff00027202 */ /* 0x000fcc0000000f00 */
[----:B------:R-:W-:-:S03]  /*8d80*/  DFMA R2, R22, -R2, R26 ;  /* 0x800000021602722b */ /* 0x000fc6000000001a */
[----:B------:R-:W-:-:S03]  /*8d90*/  LOP3.LUT R11, R17, R11, RZ, 0x3c, !PT ;  /* 0x0000000b110b7212 */ /* 0x000fc600078e3cff */
[----:B------:R-:W-:-:S04]  /*8da0*/  IADD3 R2, PT, PT, -R6, -0x43300000, RZ ;  /* 0xbcd0000006027810 */ /* 0x000fc80007ffe1ff */
[----:B------:R-:W-:-:S04]  /*8db0*/  FSETP.NEU.AND P0, PT, |R3|, R2, PT ;  /* 0x000000020300720b */ /* 0x000fc80003f0d200 */
[----:B------:R-:W-:Y:S02]  /*8dc0*/  FSEL R22, R16, R22, !P0 ;  /* 0x0000001610167208 */ /* 0x000fe40004000000 */
[----:B------:R-:W-:Y:S01]  /*8dd0*/  FSEL R23, R11, R23, !P0 ;  /* 0x000000170b177208 */ /* 0x000fe20004000000 */
[----:B------:R-:W-:Y:S06]  /*8de0*/  BRA `(.L_x_132) ;  /* 0x0000000000547947 */ /* 0x000fec0003800000 */
.L_x_131:
[----:B------:R-:W-:-:S14]  /*8df0*/  DSETP.NAN.AND P0, PT, R16, R16, PT ;  /* 0x000000101000722a */ /* 0x000fdc0003f08000 */
[----:B------:R-:W-:Y:S05]  /*8e00*/  @P0 BRA `(.L_x_133) ;  /* 0x0000000000440947 */ /* 0x000fea0003800000 */
[----:B------:R-:W-:-:S14]  /*8e10*/  DSETP.NAN.AND P0, PT, R10, R10, PT ;  /* 0x0000000a0a00722a */ /* 0x000fdc0003f08000 */
[----:B------:R-:W-:Y:S05]  /*8e20*/  @P0 BRA `(.L_x_134) ;  /* 0x0000000000300947 */ /* 0x000fea0003800000 */
[----:B------:R-:W-:Y:S02]  /*8e30*/  ISETP.NE.AND P0, PT, R24, R15, PT ;  /* 0x0000000f1800720c */ /* 0x000fe40003f05270 */
[----:B------:R-:W-:Y:S02]  /*8e40*/  MOV R22, 0x0 ;  /* 0x0000000000167802 */ /* 0x000fe40000000f00 */
[----:B------:R-:W-:-:S09]  /*8e50*/  MOV R23, 0xfff80000 ;  /* 0xfff8000000177802 */ /* 0x000fd20000000f00 */
[----:B------:R-:W-:Y:S05]  /*8e60*/  @!P0 BRA `(.L_x_132) ;  /* 0x0000000000348947 */ /* 0x000fea0003800000 */
[----:B------:R-:W-:Y:S02]  /*8e70*/  ISETP.NE.AND P0, PT, R24, 0x7ff00000, PT ;  /* 0x7ff000001800780c */ /* 0x000fe40003f05270 */
[----:B------:R-:W-:Y:S02]  /*8e80*/  LOP3.LUT R23, R17, 0x80000000, R11, 0x48, !PT ;  /* 0x8000000011177812 */ /* 0x000fe400078e480b */
[----:B------:R-:W-:-:S13]  /*8e90*/  ISETP.EQ.OR P0, PT, R15, RZ, !P0 ;  /* 0x000000ff0f00720c */ /* 0x000fda0004702670 */
[----:B------:R-:W-:Y:S02]  /*8ea0*/  @P0 LOP3.LUT R2, R23, 0x7ff00000, RZ, 0xfc, !PT ;  /* 0x7ff0000017020812 */ /* 0x000fe400078efcff */
[----:B------:R-:W-:Y:S02]  /*8eb0*/  @!P0 MOV R22, RZ ;  /* 0x000000ff00168202 */ /* 0x000fe40000000f00 */
[----:B------:R-:W-:Y:S02]  /*8ec0*/  @P0 MOV R22, RZ ;  /* 0x000000ff00160202 */ /* 0x000fe40000000f00 */
[----:B------:R-:W-:Y:S01]  /*8ed0*/  @P0 MOV R23, R2 ;  /* 0x0000000200170202 */ /* 0x000fe20000000f00 */
[----:B------:R-:W-:Y:S06]  /*8ee0*/  BRA `(.L_x_132) ;  /* 0x0000000000147947 */ /* 0x000fec0003800000 */
.L_x_134:
[----:B------:R-:W-:Y:S02]  /*8ef0*/  LOP3.LUT R23, R11, 0x80000, RZ, 0xfc, !PT ;  /* 0x000800000b177812 */ /* 0x000fe400078efcff */
[----:B------:R-:W-:Y:S01]  /*8f00*/  MOV R22, R10 ;  /* 0x0000000a00167202 */ /* 0x000fe20000000f00 */
[----:B------:R-:W-:Y:S06]  /*8f10*/  BRA `(.L_x_132) ;  /* 0x0000000000087947 */ /* 0x000fec0003800000 */
.L_x_133:
[----:B------:R-:W-:Y:S02]  /*8f20*/  LOP3.LUT R23, R17, 0x80000, RZ, 0xfc, !PT ;  /* 0x0008000011177812 */ /* 0x000fe400078efcff */
[----:B------:R-:W-:-:S07]  /*8f30*/  MOV R22, R16 ;  /* 0x0000001000167202 */ /* 0x000fce0000000f00 */
.L_x_132:
[----:B------:R-:W-:Y:S05]  /*8f40*/  BSYNC.RECONVERGENT B2 ;  /* 0x0000000000027941 */ /* 0x000fea0003800200 */
.L_x_130:
[----:B------:R-:W-:Y:S01]  /*8f50*/  HFMA2 R3, -RZ, RZ, 0, 0 ;  /* 0x00000000ff037431 */ /* 0x000fe200000001ff */
[----:B------:R-:W-:Y:S02]  /*8f60*/  MOV R2, R0 ;  /* 0x0000000000027202 */ /* 0x000fe40000000f00 */
[----:B------:R-:W-:Y:S02]  /*8f70*/  MOV R16, R22 ;  /* 0x0000001600107202 */ /* 0x000fe40000000f00 */
[----:B------:R-:W-:Y:S01]  /*8f80*/  MOV R17, R23 ;  /* 0x0000001700117202 */ /* 0x000fe20000000f00 */
[----:B------:R-:W-:Y:S06]  /*8f90*/  RET.REL.NODEC R2 `(_Z17HueConvergeKerneliifffffffffffffffffffffffffffffffffPKfPf) ;  /* 0xffffff7002187950 */ /* 0x000fec0003c3ffff */
        .weak           $__internal_1_$__cuda_sm20_rcp_rn_f32_slowpath
        .type           $__internal_1_$__cuda_sm20_rcp_rn_f32_slowpath,@function
        .size           $__internal_1_$__cuda_sm20_rcp_rn_f32_slowpath,($__internal_2_$__cuda_sm3x_div_rn_noftz_f32_slowpath - $__internal_1_$__cuda_sm20_rcp_rn_f32_slowpath)
$__internal_1_$__cuda_sm20_rcp_rn_f32_slowpath:
[----:B------:R-:W-:Y:S01]  /*8fa0*/  SHF.L.U32 R9, R0, 0x1, RZ ;  /* 0x0000000100097819 */ /* 0x000fe200000006ff */
[----:B------:R-:W-:Y:S03]  /*8fb0*/  BSSY.RECONVERGENT B1, `(.L_x_135) ;  /* 0x0000030000017945 */ /* 0x000fe60003800200 */
[----:B------:R-:W-:-:S04]  /*8fc0*/  SHF.R.U32.HI R9, RZ, 0x18, R9 ;  /* 0x00000018ff097819 */ /* 0x000fc80000011609 */
[----:B------:R-:W-:-:S13]  /*8fd0*/  ISETP.NE.U32.AND P0, PT, R9, RZ, PT ;  /* 0x000000ff0900720c */ /* 0x000fda0003f05070 */
[----:B------:R-:W-:Y:S05]  /*8fe0*/  @P0 BRA `(.L_x_136) ;  /* 0x0000000000280947 */ /* 0x000fea0003800000 */
[----:B------:R-:W-:-:S04]  /*8ff0*/  SHF.L.U32 R3, R0, 0x1, RZ ;  /* 0x0000000100037819 */ /* 0x000fc800000006ff */
[----:B------:R-:W-:-:S13]  /*9000*/  ISETP.NE.AND P0, PT, R3, RZ, PT ;  /* 0x000000ff0300720c */ /* 0x000fda0003f05270 */
[----:B------:R-:W-:Y:S01]  /*9010*/  @P0 FFMA R10, R0, 1.84467440737095516160e+19, RZ ;  /* 0x5f800000000a0823 */ /* 0x000fe200000000ff */
[----:B------:R-:W-:Y:S08]  /*9020*/  @!P0 MUFU.RCP R9, R0 ;  /* 0x0000000000098308 */ /* 0x000ff00000001000 */
[----:B------:R-:W0:Y:S02]  /*9030*/  @P0 MUFU.RCP R3, R10 ;  /* 0x0000000a00030308 */ /* 0x000e240000001000 */
[----:B0-----:R-:W-:-:S04]  /*9040*/  @P0 FFMA R16, R10, R3, -1 ;  /* 0xbf8000000a100423 */ /* 0x001fc80000000003 */
[----:B------:R-:W-:-:S04]  /*9050*/  @P0 FADD.FTZ R16, -R16, -RZ ;  /* 0x800000ff10100221 */ /* 0x000fc80000010100 */
[----:B------:R-:W-:-:S04]  /*9060*/  @P0 FFMA R16, R3, R16, R3 ;  /* 0x0000001003100223 */ /* 0x000fc80000000003 */
[----:B------:R-:W-:Y:S01]  /*9070*/  @P0 FFMA R9, R16, 1.84467440737095516160e+19, RZ ;  /* 0x5f80000010090823 */ /* 0x000fe200000000ff */
[----:B------:R-:W-:Y:S06]  /*9080*/  BRA `(.L_x_137) ;  /* 0x0000000000887947 */ /* 0x000fec0003800000 */
.L_x_136:
[----:B------:R-:W-:-:S04]  /*9090*/  IADD3 R10, PT, PT, R9, -0xfd, RZ ;  /* 0xffffff03090a7810 */ /* 0x000fc80007ffe0ff */
[----:B------:R-:W-:-:S13]  /*90a0*/  ISETP.GT.U32.AND P0, PT, R10, 0x1, PT ;  /* 0x000000010a00780c */ /* 0x000fda0003f04070 */
[----:B------:R-:W-:Y:S05]  /*90b0*/  @P0 BRA `(.L_x_138) ;  /* 0x0000000000780947 */ /* 0x000fea0003800000 */
[----:B------:R-:W-:Y:S02]  /*90c0*/  LOP3.LUT R21, R0, 0x7fffff, RZ, 0xc0, !PT ;  /* 0x007fffff00157812 */ /* 0x000fe400078ec0ff */
[----:B------:R-:W-:Y:S02]  /*90d0*/  MOV R11, 0x3 ;  /* 0x00000003000b7802 */ /* 0x000fe40000000f00 */
[----:B------:R-:W-:Y:S02]  /*90e0*/  LOP3.LUT R21, R21, 0x3f800000, RZ, 0xfc, !PT ;  /* 0x3f80000015157812 */ /* 0x000fe400078efcff */
[----:B------:R-:W-:Y:S02]  /*90f0*/  SHF.L.U32 R11, R11, R10, RZ ;  /* 0x0000000a0b0b7219 */ /* 0x000fe400000006ff */
[----:B------:R-:W0:Y:S01]  /*9100*/  MUFU.RCP R16, R21 ;  /* 0x0000001500107308 */ /* 0x000e220000001000 */
[----:B------:R-:W-:Y:S01]  /*9110*/  IADD3 R9, PT, PT, R9, -0xfc, RZ ;  /* 0xffffff0409097810 */ /* 0x000fe20007ffe0ff */
[----:B0-----:R-:W-:-:S04]  /*9120*/  FFMA R3, R21, R16, -1 ;  /* 0xbf80000015037423 */ /* 0x001fc80000000010 */
[----:B------:R-:W-:-:S04]  /*9130*/  FADD.FTZ R3, -R3, -RZ ;  /* 0x800000ff03037221 */ /* 0x000fc80000010100 */
[CCC-:B------:R-:W-:Y:S01]  /*9140*/  FFMA.RM R20, R16.reuse, R3.reuse, R16.reuse ;  /* 0x0000000310147223 */ /* 0x1c0fe20000004010 */
[----:B------:R-:W-:-:S04]  /*9150*/  FFMA.RP R3, R16, R3, R16 ;  /* 0x0000000310037223 */ /* 0x000fc80000008010 */
[C---:B------:R-:W-:Y:S02]  /*9160*/  LOP3.LUT R16, R20.reuse, 0x7fffff, RZ, 0xc0, !PT ;  /* 0x007fffff14107812 */ /* 0x040fe400078ec0ff */
[----:B------:R-:W-:Y:S02]  /*9170*/  FSETP.NEU.FTZ.AND P0, PT, R20, R3, PT ;  /* 0x000000031400720b */ /* 0x000fe40003f1d000 */
[----:B------:R-:W-:Y:S02]  /*9180*/  LOP3.LUT R16, R16, 0x800000, RZ, 0xfc, !PT ;  /* 0x0080000010107812 */ /* 0x000fe400078efcff */
[----:B------:R-:W-:Y:S02]  /*9190*/  SEL R3, RZ, 0xffffffff, !P0 ;  /* 0xffffffffff037807 */ /* 0x000fe40004000000 */
[----:B------:R-:W-:Y:S02]  /*91a0*/  LOP3.LUT R11, R11, R16, RZ, 0xc0, !PT ;  /* 0x000000100b0b7212 */ /* 0x000fe400078ec0ff */
[----:B------:R-:W-:-:S02]  /*91b0*/  IADD3 R3, PT, PT, -R3, RZ, RZ ;  /* 0x000000ff03037210 */ /* 0x000fc40007ffe1ff */
[-C--:B------:R-:W-:Y:S02]  /*91c0*/  SHF.R.U32.HI R11, RZ, R10.reuse, R11 ;  /* 0x0000000aff0b7219 */ /* 0x080fe4000001160b */
[--C-:B------:R-:W-:Y:S02]  /*91d0*/  LOP3.LUT P1, RZ, R3, R10, R16.reuse, 0xf8, !PT ;  /* 0x0000000a03ff7212 */ /* 0x100fe4000782f810 */
[C---:B------:R-:W-:Y:S02]  /*91e0*/  LOP3.LUT P0, RZ, R11.reuse, 0x1, RZ, 0xc0, !PT ;  /* 0x000000010bff7812 */ /* 0x040fe4000780c0ff */
[----:B------:R-:W-:Y:S02]  /*91f0*/  LOP3.LUT P2, RZ, R11, 0x2, RZ, 0xc0, !PT ;  /* 0x000000020bff7812 */ /* 0x000fe4000784c0ff */
[----:B------:R-:W-:Y:S02]  /*9200*/  SHF.R.U32.HI R9, RZ, R9, R16 ;  /* 0x00000009ff097219 */ /* 0x000fe40000011610 */
[----:B------:R-:W-:-:S02]  /*9210*/  PLOP3.LUT P0, PT, P0, P1, P2, 0xe0, 0x0 ;  /* 0x000000000000781c */ /* 0x000fc40000703c20 */
[----:B------:R-:W-:Y:S02]  /*9220*/  LOP3.LUT P1, RZ, R0, 0x7fffff, RZ, 0xc0, !PT ;  /* 0x007fffff00ff7812 */ /* 0x000fe4000782c0ff */
[----:B------:R-:W-:-:S04]  /*9230*/  SEL R3, RZ, 0x1, !P0 ;  /* 0x00000001ff037807 */ /* 0x000fc80004000000 */
[----:B------:R-:W-:-:S04]  /*9240*/  IADD3 R3, PT, PT, -R3, RZ, RZ ;  /* 0x000000ff03037210 */ /* 0x000fc80007ffe1ff */
[----:B------:R-:W-:-:S13]  /*9250*/  ISETP.GE.AND P0, PT, R3, RZ, PT ;  /* 0x000000ff0300720c */ /* 0x000fda0003f06270 */
[----:B------:R-:W-:-:S04]  /*9260*/  @!P0 IADD3 R9, PT, PT, R9, 0x1, RZ ;  /* 0x0000000109098810 */ /* 0x000fc80007ffe0ff */
[----:B------:R-:W-:-:S04]  /*9270*/  @!P1 SHF.L.U32 R9, R9, 0x1, RZ ;  /* 0x0000000109099819 */ /* 0x000fc800000006ff */
[----:B------:R-:W-:Y:S01]  /*9280*/  LOP3.LUT R9, R9, 0x80000000, R0, 0xf8, !PT ;  /* 0x8000000009097812 */ /* 0x000fe200078ef800 */
[----:B------:R-:W-:Y:S06]  /*9290*/  BRA `(.L_x_137) ;  /* 0x0000000000047947 */ /* 0x000fec0003800000 */
.L_x_138:
[----:B------:R0:W1:Y:S02]  /*92a0*/  MUFU.RCP R9, R0 ;  /* 0x0000000000097308 */ /* 0x0000640000001000 */
.L_x_137:
[----:B------:R-:W-:Y:S05]  /*92b0*/  BSYNC.RECONVERGENT B1 ;  /* 0x0000000000017941 */ /* 0x000fea0003800200 */
.L_x_135:
[----:B------:R-:W-:Y:S01]  /*92c0*/  HFMA2 R11, -RZ, RZ, 0, 0 ;  /* 0x00000000ff0b7431 */ /* 0x000fe200000001ff */
[----:B------:R-:W-:-:S04]  /*92d0*/  MOV R10, R6 ;  /* 0x00000006000a7202 */ /* 0x000fc80000000f00 */
[----:B01----:R-:W-:Y:S05]  /*92e0*/  RET.REL.NODEC R10 `(_Z17HueConvergeKerneliifffffffffffffffffffffffffffffffffPKfPf) ;  /* 0xffffff6c0a447950 */ /* 0x003fea0003c3ffff */
        .weak           $__internal_2_$__cuda_sm3x_div_rn_noftz_f32_slowpath
        .type           $__internal_2_$__cuda_sm3x_div_rn_noftz_f32_slowpath,@function
        .size           $__internal_2_$__cuda_sm3x_div_rn_noftz_f32_slowpath,(.L_x_153 - $__internal_2_$__cuda_sm3x_div_rn_noftz_f32_slowpath)
$__internal_2_$__cuda_sm3x_div_rn_noftz_f32_slowpath:
[----:B------:R-:W-:Y:S01]  /*92f0*/  SHF.R.U32.HI R9, RZ, 0x17, R3 ;  /* 0x00000017ff097819 */ /* 0x000fe20000011603 */
[----:B------:R-:W-:Y:S01]  /*9300*/  BSSY.RECONVERGENT B0, `(.L_x_139) ;  /* 0x0000063000007945 */ /* 0x000fe20003800200 */
[----:B------:R-:W-:Y:S02]  /*9310*/  SHF.R.U32.HI R11, RZ, 0x17, R0 ;  /* 0x00000017ff0b7819 */ /* 0x000fe40000011600 */
[----:B------:R-:W-:Y:S02]  /*9320*/  LOP3.LUT R9, R9, 0xff, RZ, 0xc0, !PT ;  /* 0x000000ff09097812 */ /* 0x000fe400078ec0ff */
[----:B------:R-:W-:Y:S02]  /*9330*/  LOP3.LUT R11, R11, 0xff, RZ, 0xc0, !PT ;  /* 0x000000ff0b0b7812 */ /* 0x000fe400078ec0ff */
[----:B------:R-:W-:Y:S02]  /*9340*/  IADD3 R10, PT, PT, R9, -0x1, RZ ;  /* 0xffffffff090a7810 */ /* 0x000fe40007ffe0ff */
[----:B------:R-:W-:-:S02]  /*9350*/  IADD3 R16, PT, PT, R11, -0x1, RZ ;  /* 0xffffffff0b107810 */ /* 0x000fc40007ffe0ff */
[----:B------:R-:W-:-:S04]  /*9360*/  ISETP.GT.U32.AND P0, PT, R10, 0xfd, PT ;  /* 0x000000fd0a00780c */ /* 0x000fc80003f04070 */
[----:B------:R-:W-:-:S13]  /*9370*/  ISETP.GT.U32.OR P0, PT, R16, 0xfd, P0 ;  /* 0x000000fd1000780c */ /* 0x000fda0000704470 */
[----:B------:R-:W-:Y:S01]  /*9380*/  @!P0 MOV R10, RZ ;  /* 0x000000ff000a8202 */ /* 0x000fe20000000f00 */
[----:B------:R-:W-:Y:S06]  /*9390*/  @!P0 BRA `(.L_x_140) ;  /* 0x0000000000608947 */ /* 0x000fec0003800000 */
[----:B------:R-:W-:Y:S02]  /*93a0*/  FSETP.GTU.FTZ.AND P0, PT, |R0|, +INF , PT ;  /* 0x7f8000000000780b */ /* 0x000fe40003f1c200 */
[----:B------:R-:W-:-:S04]  /*93b0*/  FSETP.GTU.FTZ.AND P1, PT, |R3|, +INF , PT ;  /* 0x7f8000000300780b */ /* 0x000fc80003f3c200 */
[----:B------:R-:W-:-:S13]  /*93c0*/  PLOP3.LUT P0, PT, P0, P1, PT, 0xf8, 0x8f ;  /* 0x00000000008f781c */ /* 0x000fda0000703f70 */
[----:B------:R-:W-:Y:S05]  /*93d0*/  @P0 BRA `(.L_x_141) ;  /* 0x0000000400500947 */ /* 0x000fea0003800000 */
[----:B------:R-:W-:-:S13]  /*93e0*/  LOP3.LUT P0, RZ, R3, 0x7fffffff, R0, 0xc8, !PT ;  /* 0x7fffffff03ff7812 */ /* 0x000fda000780c800 */
[----:B------:R-:W-:Y:S05]  /*93f0*/  @!P0 BRA `(.L_x_142) ;  /* 0x0000000400408947 */ /* 0x000fea0003800000 */
[C---:B------:R-:W-:Y:S02]  /*9400*/  FSETP.NEU.FTZ.AND P3, PT, |R0|.reuse, +INF , PT ;  /* 0x7f8000000000780b */ /* 0x040fe40003f7d200 */
[----:B------:R-:W-:Y:S02]  /*9410*/  FSETP.NEU.FTZ.AND P1, PT, |R3|, +INF , PT ;  /* 0x7f8000000300780b */ /* 0x000fe40003f3d200 */
[----:B------:R-:W-:-:S11]  /*9420*/  FSETP.NEU.FTZ.AND P0, PT, |R0|, +INF , PT ;  /* 0x7f8000000000780b */ /* 0x000fd60003f1d200 */
[----:B------:R-:W-:Y:S05]  /*9430*/  @!P1 BRA !P3, `(.L_x_142) ;  /* 0x0000000400309947 */ /* 0x000fea0005800000 */
[----:B------:R-:W-:-:S04]  /*9440*/  LOP3.LUT P3, RZ, R0, 0x7fffffff, RZ, 0xc0, !PT ;  /* 0x7fffffff00ff7812 */ /* 0x000fc8000786c0ff */
[----:B------:R-:W-:-:S13]  /*9450*/  PLOP3.LUT P1, PT, P1, P3, PT, 0x2f, 0xf2 ;  /* 0x0000000000f2781c */ /* 0x000fda0000f26577 */
[----:B------:R-:W-:Y:S05]  /*9460*/  @P1 BRA `(.L_x_143) ;  /* 0x00000004001c1947 */ /* 0x000fea0003800000 */
[----:B------:R-:W-:-:S04]  /*9470*/  LOP3.LUT P1, RZ, R3, 0x7fffffff, RZ, 0xc0, !PT ;  /* 0x7fffffff03ff7812 */ /* 0x000fc8000782c0ff */
[----:B------:R-:W-:-:S13]  /*9480*/  PLOP3.LUT P0, PT, P0, P1, PT, 0x2f, 0xf2 ;  /* 0x0000000000f2781c */ /* 0x000fda0000702577 */
[----:B------:R-:W-:Y:S05]  /*9490*/  @P0 BRA `(.L_x_144) ;  /* 0x0000000400040947 */ /* 0x000fea0003800000 */
[----:B------:R-:W-:Y:S02]  /*94a0*/  ISETP.GE.AND P0, PT, R16, RZ, PT ;  /* 0x000000ff1000720c */ /* 0x000fe40003f06270 */
[----:B------:R-:W-:-:S04]  /*94b0*/  IADD3 R10, PT, PT, R9, -0x1, RZ ;  /* 0xffffffff090a7810 */ /* 0x000fc80007ffe0ff */
[----:B------:R-:W-:-:S07]  /*94c0*/  ISETP.GE.AND P1, PT, R10, RZ, PT ;  /* 0x000000ff0a00720c */ /* 0x000fce0003f26270 */
[----:B------:R-:W-:Y:S01]  /*94d0*/  @P0 MOV R10, RZ ;  /* 0x000000ff000a0202 */ /* 0x000fe20000000f00 */
[----:B------:R-:W-:Y:S01]  /*94e0*/  @!P0 FFMA R0, R0, 1.84467440737095516160e+19, RZ ;  /* 0x5f80000000008823 */ /* 0x000fe200000000ff */
[----:B------:R-:W-:-:S04]  /*94f0*/  @!P0 MOV R10, 0xffffffc0 ;  /* 0xffffffc0000a8802 */ /* 0x000fc80000000f00 */
[----:B------:R-:W-:Y:S01]  /*9500*/  @!P1 FFMA R3, R3, 1.84467440737095516160e+19, RZ ;  /* 0x5f80000003039823 */ /* 0x000fe200000000ff */
[----:B------:R-:W-:-:S07]  /*9510*/  @!P1 IADD3 R10, PT, PT, R10, 0x40, RZ ;  /* 0x000000400a0a9810 */ /* 0x000fce0007ffe0ff */
.L_x_140:
[----:B------:R-:W-:Y:S01]  /*9520*/  LEA R24, R9, 0xc0800000, 0x17 ;  /* 0xc080000009187811 */ /* 0x000fe200078eb8ff */
[----:B------:R-:W-:Y:S01]  /*9530*/  BSSY.RECONVERGENT B1, `(.L_x_145) ;  /* 0x0000036000017945 */ /* 0x000fe20003800200 */
[----:B------:R-:W-:Y:S02]  /*9540*/  IADD3 R11, PT, PT, R11, -0x7f, RZ ;  /* 0xffffff810b0b7810 */ /* 0x000fe40007ffe0ff */
[----:B------:R-:W-:-:S03]  /*9550*/  IADD3 R24, PT, PT, -R24, R3, RZ ;  /* 0x0000000318187210 */ /* 0x000fc60007ffe1ff */
[C---:B------:R-:W-:Y:S01]  /*9560*/  IMAD R0, R11.reuse, -0x800000, R0 ;  /* 0xff8000000b007824 */ /* 0x040fe200078e0200 */
[----:B------:R-:W0:Y:S01]  /*9570*/  MUFU.RCP R16, R24 ;  /* 0x0000001800107308 */ /* 0x000e220000001000 */
[----:B------:R-:W-:Y:S01]  /*9580*/  FADD.FTZ R3, -R24, -RZ ;  /* 0x800000ff18037221 */ /* 0x000fe20000010100 */
[----:B------:R-:W-:-:S04]  /*9590*/  IADD3 R11, PT, PT, R11, 0x7f, -R9 ;  /* 0x0000007f0b0b7810 */ /* 0x000fc80007ffe809 */
[----:B------:R-:W-:Y:S01]  /*95a0*/  IADD3 R11, PT, PT, R11, R10, RZ ;  /* 0x0000000a0b0b7210 */ /* 0x000fe20007ffe0ff */
[----:B0-----:R-:W-:-:S04]  /*95b0*/  FFMA R21, R16, R3, 1 ;  /* 0x3f80000010157423 */ /* 0x001fc80000000003 */
[----:B------:R-:W-:-:S04]  /*95c0*/  FFMA R21, R16, R21, R16 ;  /* 0x0000001510157223 */ /* 0x000fc80000000010 */
[----:B------:R-:W-:-:S04]  /*95d0*/  FFMA R16, R0, R21, RZ ;  /* 0x0000001500107223 */ /* 0x000fc800000000ff */
[----:B------:R-:W-:-:S04]  /*95e0*/  FFMA R22, R3, R16, R0 ;  /* 0x0000001003167223 */ /* 0x000fc80000000000 */
[----:B------:R-:W-:-:S04]  /*95f0*/  FFMA R22, R21, R22, R16 ;  /* 0x0000001615167223 */ /* 0x000fc80000000010 */
[----:B------:R-:W-:-:S04]  /*9600*/  FFMA R3, R3, R22, R0 ;  /* 0x0000001603037223 */ /* 0x000fc80000000000 */
[----:B------:R-:W-:-:S05]  /*9610*/  FFMA R0, R21, R3, R22 ;  /* 0x0000000315007223 */ /* 0x000fca0000000016 */
[----:B------:R-:W-:-:S04]  /*9620*/  SHF.R.U32.HI R9, RZ, 0x17, R0 ;  /* 0x00000017ff097819 */ /* 0x000fc80000011600 */
[----:B------:R-:W-:-:S04]  /*9630*/  LOP3.LUT R10, R9, 0xff, RZ, 0xc0, !PT ;  /* 0x000000ff090a7812 */ /* 0x000fc800078ec0ff */
[----:B------:R-:W-:-:S04]  /*9640*/  IADD3 R9, PT, PT, R10, R11, RZ ;  /* 0x0000000b0a097210 */ /* 0x000fc80007ffe0ff */
[----:B------:R-:W-:-:S04]  /*9650*/  IADD3 R10, PT, PT, R9, -0x1, RZ ;  /* 0xffffffff090a7810 */ /* 0x000fc80007ffe0ff */
[----:B------:R-:W-:-:S13]  /*9660*/  ISETP.GE.U32.AND P0, PT, R10, 0xfe, PT ;  /* 0x000000fe0a00780c */ /* 0x000fda0003f06070 */
[----:B------:R-:W-:Y:S05]  /*9670*/  @!P0 BRA `(.L_x_146) ;  /* 0x0000000000808947 */ /* 0x000fea0003800000 */
[----:B------:R-:W-:-:S13]  /*9680*/  ISETP.GT.AND P0, PT, R9, 0xfe, PT ;  /* 0x000000fe0900780c */ /* 0x000fda0003f04270 */
[----:B------:R-:W-:Y:S05]  /*9690*/  @P0 BRA `(.L_x_147) ;  /* 0x00000000006c0947 */ /* 0x000fea0003800000 */
[----:B------:R-:W-:-:S13]  /*96a0*/  ISETP.GE.AND P0, PT, R9, 0x1, PT ;  /* 0x000000010900780c */ /* 0x000fda0003f06270 */
[----:B------:R-:W-:Y:S05]  /*96b0*/  @P0 BRA `(.L_x_148) ;  /* 0x0000000000740947 */ /* 0x000fea0003800000 */
[----:B------:R-:W-:Y:S02]  /*96c0*/  ISETP.GE.AND P0, PT, R9, -0x18, PT ;  /* 0xffffffe80900780c */ /* 0x000fe40003f06270 */
[----:B------:R-:W-:-:S11]  /*96d0*/  LOP3.LUT R0, R0, 0x80000000, RZ, 0xc0, !PT ;  /* 0x8000000000007812 */ /* 0x000fd600078ec0ff */
[----:B------:R-:W-:Y:S05]  /*96e0*/  @!P0 BRA `(.L_x_148) ;  /* 0x0000000000688947 */ /* 0x000fea0003800000 */
[CCC-:B------:R-:W-:Y:S01]  /*96f0*/  FFMA.RZ R10, R21.reuse, R3.reuse, R22.reuse ;  /* 0x00000003150a7223 */ /* 0x1c0fe2000000c016 */
[CCC-:B------:R-:W-:Y:S01]  /*9700*/  FFMA.RP R11, R21.reuse, R3.reuse, R22.reuse ;  /* 0x00000003150b7223 */ /* 0x1c0fe20000008016 */
[----:B------:R-:W-:Y:S01]  /*9710*/  FFMA.RM R22, R21, R3, R22 ;  /* 0x0000000315167223 */ /* 0x000fe20000004016 */
[C---:B------:R-:W-:Y:S02]  /*9720*/  IADD3 R3, PT, PT, R9.reuse, 0x20, RZ ;  /* 0x0000002009037810 */ /* 0x040fe40007ffe0ff */
[----:B------:R-:W-:Y:S02]  /*9730*/  LOP3.LUT R10, R10, 0x7fffff, RZ, 0xc0, !PT ;  /* 0x007fffff0a0a7812 */ /* 0x000fe400078ec0ff */
[C---:B------:R-:W-:Y:S02]  /*9740*/  ISETP.NE.AND P3, PT, R9.reuse, RZ, PT ;  /* 0x000000ff0900720c */ /* 0x040fe40003f65270 */
[----:B------:R-:W-:Y:S02]  /*9750*/  LOP3.LUT R10, R10, 0x800000, RZ, 0xfc, !PT ;  /* 0x008000000a0a7812 */ /* 0x000fe400078efcff */
[----:B------:R-:W-:-:S02]  /*9760*/  ISETP.NE.AND P1, PT, R9, RZ, PT ;  /* 0x000000ff0900720c */ /* 0x000fc40003f25270 */
[----:B------:R-:W-:Y:S02]  /*9770*/  IADD3 R9, PT, PT, -R9, RZ, RZ ;  /* 0x000000ff09097210 */ /* 0x000fe40007ffe1ff */
[----:B------:R-:W-:Y:S02]  /*9780*/  SHF.L.U32 R3, R10, R3, RZ ;  /* 0x000000030a037219 */ /* 0x000fe400000006ff */
[----:B------:R-:W-:Y:S02]  /*9790*/  FSETP.NEU.FTZ.AND P0, PT, R11, R22, PT ;  /* 0x000000160b00720b */ /* 0x000fe40003f1d000 */
[----:B------:R-:W-:Y:S02]  /*97a0*/  SEL R9, R9, RZ, P3 ;  /* 0x000000ff09097207 */ /* 0x000fe40001800000 */
[----:B------:R-:W-:Y:S02]  /*97b0*/  ISETP.NE.AND P1, PT, R3, RZ, P1 ;  /* 0x000000ff0300720c */ /* 0x000fe40000f25270 */
[----:B------:R-:W-:-:S02]  /*97c0*/  SHF.R.U32.HI R10, RZ, R9, R10 ;  /* 0x00000009ff0a7219 */ /* 0x000fc4000001160a */
[----:B------:R-:W-:Y:S02]  /*97d0*/  PLOP3.LUT P0, PT, P0, P1, PT, 0xf8, 0x8f ;  /* 0x00000000008f781c */ /* 0x000fe40000703f70 */
[----:B------:R-:W-:Y:S02]  /*97e0*/  SHF.R.U32.HI R9, RZ, 0x1, R10 ;  /* 0x00000001ff097819 */ /* 0x000fe4000001160a */
[----:B------:R-:W-:-:S04]  /*97f0*/  SEL R16, RZ, 0x1, !P0 ;  /* 0x00000001ff107807 */ /* 0x000fc80004000000 */
[----:B------:R-:W-:-:S04]  /*9800*/  LOP3.LUT R3, R16, 0x1, R9, 0xf8, !PT ;  /* 0x0000000110037812 */ /* 0x000fc800078ef809 */
[----:B------:R-:W-:-:S04]  /*9810*/  LOP3.LUT R10, R3, R10, RZ, 0xc0, !PT ;  /* 0x0000000a030a7212 */ /* 0x000fc800078ec0ff */
[----:B------:R-:W-:-:S04]  /*9820*/  IADD3 R9, PT, PT, R9, R10, RZ ;  /* 0x0000000a09097210 */ /* 0x000fc80007ffe0ff */
[----:B------:R-:W-:Y:S01]  /*9830*/  LOP3.LUT R0, R9, R0, RZ, 0xfc, !PT ;  /* 0x0000000009007212 */ /* 0x000fe200078efcff */
[----:B------:R-:W-:Y:S06]  /*9840*/  BRA `(.L_x_148) ;  /* 0x0000000000107947 */ /* 0x000fec0003800000 */
.L_x_147:
[----:B------:R-:W-:-:S04]  /*9850*/  LOP3.LUT R0, R0, 0x80000000, RZ, 0xc0, !PT ;  /* 0x8000000000007812 */ /* 0x000fc800078ec0ff */
[----:B------:R-:W-:Y:S01]  /*9860*/  LOP3.LUT R0, R0, 0x7f800000, RZ, 0xfc, !PT ;  /* 0x7f80000000007812 */ /* 0x000fe200078efcff */
[----:B------:R-:W-:Y:S06]  /*9870*/  BRA `(.L_x_148) ;  /* 0x0000000000047947 */ /* 0x000fec0003800000 */
.L_x_146:
[----:B------:R-:W-:-:S07]  /*9880*/  LEA R0, R11, R0, 0x17 ;  /* 0x000000000b007211 */ /* 0x000fce00078eb8ff */
.L_x_148:
[----:B------:R-:W-:Y:S05]  /*9890*/  BSYNC.RECONVERGENT B1 ;  /* 0x0000000000017941 */ /* 0x000fea0003800200 */
.L_x_145:
[----:B------:R-:W-:Y:S05]  /*98a0*/  BRA `(.L_x_149) ;  /* 0x0000000000207947 */ /* 0x000fea0003800000 */
.L_x_144:
[----:B------:R-:W-:-:S04]  /*98b0*/  LOP3.LUT R0, R3, 0x80000000, R0, 0x48, !PT ;  /* 0x8000000003007812 */ /* 0x000fc800078e4800 */
[----:B------:R-:W-:Y:S01]  /*98c0*/  LOP3.LUT R0, R0, 0x7f800000, RZ, 0xfc, !PT ;  /* 0x7f80000000007812 */ /* 0x000fe200078efcff */
[----:B------:R-:W-:Y:S06]  /*98d0*/  BRA `(.L_x_149) ;  /* 0x0000000000147947 */ /* 0x000fec0003800000 */
.L_x_143:
[----:B------:R-:W-:Y:S01]  /*98e0*/  LOP3.LUT R0, R3, 0x80000000, R0, 0x48, !PT ;  /* 0x8000000003007812 */ /* 0x000fe200078e4800 */
[----:B------:R-:W-:Y:S06]  /*98f0*/  BRA `(.L_x_149) ;  /* 0x00000000000c7947 */ /* 0x000fec0003800000 */
.L_x_142:
[----:B------:R-:W0:Y:S01]  /*9900*/  MUFU.RSQ R0, -QNAN ;  /* 0xffc0000000007908 */ /* 0x000e220000001400 */
[----:B------:R-:W-:Y:S05]  /*9910*/  BRA `(.L_x_149) ;  /* 0x0000000000047947 */ /* 0x000fea0003800000 */
.L_x_141:
[----:B------:R-:W-:-:S07]  /*9920*/  FADD.FTZ R0, R0, R3 ;  /* 0x0000000300007221 */ /* 0x000fce0000010000 */
.L_x_149:
[----:B------:R-:W-:Y:S05]  /*9930*/  BSYNC.RECONVERGENT B0 ;  /* 0x0000000000007941 */ /* 0x000fea0003800200 */
.L_x_139:
[----:B------:R-:W-:Y:S01]  /*9940*/  HFMA2 R11, -RZ, RZ, 0, 0 ;  /* 0x00000000ff0b7431 */ /* 0x000fe200000001ff */
[----:B------:R-:W-:-:S04]  /*9950*/  MOV R10, R6 ;  /* 0x00000006000a7202 */ /* 0x000fc80000000f00 */
[----:B0-----:R-:W-:Y:S05]  /*9960*/  RET.REL.NODEC R10 `(_Z17HueConvergeKerneliifffffffffffffffffffffffffffffffffPKfPf) ;  /* 0xffffff640aa47950 */ /* 0x001fea0003c3ffff */
.L_x_150:
[----:B------:R-:W-:-:S00]  /*9970*/  BRA `(.L_x_150) ;  /* 0xfffffffc00fc7947 */ /* 0x000fc0000383ffff */
[----:B------:R-:W-:-:S00]  /*9980*/  NOP ;  /* 0x0000000000007918 */ /* 0x000fc00000000000 */
[----:B------:R-:W-:-:S00]  /*9990*/  NOP ;  /* 0x0000000000007918 */ /* 0x000fc00000000000 */
[----:B------:R-:W-:-:S00]  /*99a0*/  NOP ;  /* 0x0000000000007918 */ /* 0x000fc00000000000 */
[----:B------:R-:W-:-:S00]  /*99b0*/  NOP ;  /* 0x0000000000007918 */ /* 0x000fc00000000000 */
[----:B------:R-:W-:-:S00]  /*99c0*/  NOP ;  /* 0x0000000000007918 */ /* 0x000fc00000000000 */
[----:B------:R-:W-:-:S00]  /*99d0*/  NOP ;  /* 0x0000000000007918 */ /* 0x000fc00000000000 */
[----:B------:R-:W-:-:S00]  /*99e0*/  NOP ;  /* 0x0000000000007918 */ /* 0x000fc00000000000 */
[----:B------:R-:W-:-:S00]  /*99f0*/  NOP ;  /* 0x0000000000007918 */ /* 0x000fc00000000000 */
.L_x_153:


//--------------------- .nv.shared.reserved.0     --------------------------
	.section	.nv.shared.reserved.0,"aw",@nobits
	.weak		__nv_reservedSMEM_offset_0_alias
	.size		__nv_reservedSMEM_offset_0_alias, 0, 64
	.other		__nv_reservedSMEM_offset_0_alias,@"STO_CUDA_RESERVED_SHARED STV_DEFAULT"
__nv_reservedSMEM_offset_0_alias:
	.zero		0
	.zero		64


//--------------------- .nv.constant0._Z17HueConvergeKerneliifffffffffffffffffffffffffffffffffPKfPf --------------------------
	.section	.nv.constant0._Z17HueConvergeKerneliifffffffffffffffffffffffffffffffffPKfPf,"a",@progbits
	.sectionflags	@""
	.align	4
.nv.constant0._Z17HueConvergeKerneliifffffffffffffffffffffffffffffffffPKfPf:
	.zero		1056


//--------------------- SYMBOLS --------------------------

	.type		.nv.reservedSmem.offset0,@object
	.size		.nv.reservedSmem.offset0,0x4
